//
// Generated by NVIDIA NVVM Compiler
//
// Compiler Build ID: CL-36424714
// Cuda compilation tools, release 13.0, V13.0.88
// Based on NVVM 20.0.0
//

.version 9.0
.target sm_100
.address_size 64

	// .globl	_Z8init_rngP17curandStateXORWOWmi
.global .align 4 .b8 precalc_xorwow_matrix[102400];
.global .align 4 .b8 precalc_xorwow_offset_matrix[102400];
.global .align 4 .b8 mrg32k3aM1[2304];
.global .align 4 .b8 mrg32k3aM2[2304];
.global .align 4 .b8 mrg32k3aM1SubSeq[2016];
.global .align 4 .b8 mrg32k3aM2SubSeq[2016];
.global .align 4 .b8 mrg32k3aM1Seq[2304];
.global .align 4 .b8 mrg32k3aM2Seq[2304];
.const .align 8 .b8 __cr_lgamma_table[72];
.global .align 4 .b8 dist_dev[4251844];
.global .align 4 .b8 coef_dist_dev[4251844];
.global .align 4 .b8 prob_numerator[4251844];

.visible .entry _Z8init_rngP17curandStateXORWOWmi(
	.param .u64 .ptr .align 1 _Z8init_rngP17curandStateXORWOWmi_param_0,
	.param .u64 _Z8init_rngP17curandStateXORWOWmi_param_1,
	.param .u32 _Z8init_rngP17curandStateXORWOWmi_param_2
)
{
	.reg .pred 	%p<25>;
	.reg .b32 	%r<414>;
	.reg .b64 	%rd<19>;

	ld.param.u64 	%rd8, [_Z8init_rngP17curandStateXORWOWmi_param_0];
	ld.param.u64 	%rd9, [_Z8init_rngP17curandStateXORWOWmi_param_1];
	ld.param.u32 	%r183, [_Z8init_rngP17curandStateXORWOWmi_param_2];
	mov.u32 	%r184, %ctaid.x;
	mov.u32 	%r185, %ntid.x;
	mov.u32 	%r186, %tid.x;
	mad.lo.s32 	%r1, %r184, %r185, %r186;
	setp.ge.s32 	%p1, %r1, %r183;
	@%p1 bra 	$L__BB0_44;
	cvta.to.global.u64 	%rd10, %rd8;
	cvt.s64.s32 	%rd18, %r1;
	mul.wide.s32 	%rd11, %r1, 48;
	add.s64 	%rd2, %rd10, %rd11;
	cvt.u32.u64 	%r187, %rd9;
	xor.b32  	%r188, %r187, -1429050551;
	mul.lo.s32 	%r189, %r188, 1099087573;
	{ .reg .b32 tmp; mov.b64 {tmp, %r190}, %rd9; }
	xor.b32  	%r191, %r190, -136515619;
	mul.lo.s32 	%r192, %r191, -1703105765;
	add.s32 	%r193, %r189, %r192;
	add.s32 	%r194, %r193, 6615241;
	add.s32 	%r195, %r189, 123456789;
	st.global.v2.u32 	[%rd2], {%r194, %r195};
	xor.b32  	%r196, %r189, 362436069;
	add.s32 	%r197, %r192, 521288629;
	st.global.v2.u32 	[%rd2+8], {%r196, %r197};
	xor.b32  	%r198, %r192, 88675123;
	add.s32 	%r199, %r189, 5783321;
	st.global.v2.u32 	[%rd2+16], {%r198, %r199};
	setp.eq.s32 	%p2, %r1, 0;
	@%p2 bra 	$L__BB0_43;
	mov.b32 	%r320, 0;
$L__BB0_3:
	and.b64  	%rd4, %rd18, 3;
	setp.eq.s64 	%p3, %rd4, 0;
	@%p3 bra 	$L__BB0_42;
	mul.wide.u32 	%rd12, %r320, 3200;
	mov.u64 	%rd13, precalc_xorwow_matrix;
	add.s64 	%rd5, %rd13, %rd12;
	cvt.u32.u64 	%r3, %rd4;
	mov.b32 	%r321, 0;
$L__BB0_5:
	mov.b32 	%r334, 0;
	mov.u32 	%r335, %r334;
	mov.u32 	%r336, %r334;
	mov.u32 	%r337, %r334;
	mov.u32 	%r338, %r334;
	mov.u32 	%r327, %r334;
$L__BB0_6:
	mul.wide.u32 	%rd14, %r327, 4;
	add.s64 	%rd15, %rd2, %rd14;
	ld.global.u32 	%r11, [%rd15+4];
	shl.b32 	%r12, %r327, 5;
	mov.b32 	%r333, 0;
$L__BB0_7:
	.pragma "nounroll";
	shr.u32 	%r204, %r11, %r333;
	and.b32  	%r205, %r204, 1;
	setp.eq.b32 	%p4, %r205, 1;
	not.pred 	%p5, %p4;
	add.s32 	%r206, %r12, %r333;
	mul.lo.s32 	%r207, %r206, 5;
	mul.wide.u32 	%rd16, %r207, 4;
	add.s64 	%rd6, %rd5, %rd16;
	@%p5 bra 	$L__BB0_9;
	ld.global.u32 	%r208, [%rd6];
	xor.b32  	%r338, %r338, %r208;
	ld.global.u32 	%r209, [%rd6+4];
	xor.b32  	%r337, %r337, %r209;
	ld.global.u32 	%r210, [%rd6+8];
	xor.b32  	%r336, %r336, %r210;
	ld.global.u32 	%r211, [%rd6+12];
	xor.b32  	%r335, %r335, %r211;
	ld.global.u32 	%r212, [%rd6+16];
	xor.b32  	%r334, %r334, %r212;
$L__BB0_9:
	and.b32  	%r214, %r204, 2;
	setp.eq.s32 	%p6, %r214, 0;
	@%p6 bra 	$L__BB0_11;
	ld.global.u32 	%r215, [%rd6+20];
	xor.b32  	%r338, %r338, %r215;
	ld.global.u32 	%r216, [%rd6+24];
	xor.b32  	%r337, %r337, %r216;
	ld.global.u32 	%r217, [%rd6+28];
	xor.b32  	%r336, %r336, %r217;
	ld.global.u32 	%r218, [%rd6+32];
	xor.b32  	%r335, %r335, %r218;
	ld.global.u32 	%r219, [%rd6+36];
	xor.b32  	%r334, %r334, %r219;
$L__BB0_11:
	and.b32  	%r221, %r204, 4;
	setp.eq.s32 	%p7, %r221, 0;
	@%p7 bra 	$L__BB0_13;
	ld.global.u32 	%r222, [%rd6+40];
	xor.b32  	%r338, %r338, %r222;
	ld.global.u32 	%r223, [%rd6+44];
	xor.b32  	%r337, %r337, %r223;
	ld.global.u32 	%r224, [%rd6+48];
	xor.b32  	%r336, %r336, %r224;
	ld.global.u32 	%r225, [%rd6+52];
	xor.b32  	%r335, %r335, %r225;
	ld.global.u32 	%r226, [%rd6+56];
	xor.b32  	%r334, %r334, %r226;
$L__BB0_13:
	and.b32  	%r228, %r204, 8;
	setp.eq.s32 	%p8, %r228, 0;
	@%p8 bra 	$L__BB0_15;
	ld.global.u32 	%r229, [%rd6+60];
	xor.b32  	%r338, %r338, %r229;
	ld.global.u32 	%r230, [%rd6+64];
	xor.b32  	%r337, %r337, %r230;
	ld.global.u32 	%r231, [%rd6+68];
	xor.b32  	%r336, %r336, %r231;
	ld.global.u32 	%r232, [%rd6+72];
	xor.b32  	%r335, %r335, %r232;
	ld.global.u32 	%r233, [%rd6+76];
	xor.b32  	%r334, %r334, %r233;
$L__BB0_15:
	and.b32  	%r235, %r204, 16;
	setp.eq.s32 	%p9, %r235, 0;
	@%p9 bra 	$L__BB0_17;
	ld.global.u32 	%r236, [%rd6+80];
	xor.b32  	%r338, %r338, %r236;
	ld.global.u32 	%r237, [%rd6+84];
	xor.b32  	%r337, %r337, %r237;
	ld.global.u32 	%r238, [%rd6+88];
	xor.b32  	%r336, %r336, %r238;
	ld.global.u32 	%r239, [%rd6+92];
	xor.b32  	%r335, %r335, %r239;
	ld.global.u32 	%r240, [%rd6+96];
	xor.b32  	%r334, %r334, %r240;
$L__BB0_17:
	and.b32  	%r242, %r204, 32;
	setp.eq.s32 	%p10, %r242, 0;
	@%p10 bra 	$L__BB0_19;
	ld.global.u32 	%r243, [%rd6+100];
	xor.b32  	%r338, %r338, %r243;
	ld.global.u32 	%r244, [%rd6+104];
	xor.b32  	%r337, %r337, %r244;
	ld.global.u32 	%r245, [%rd6+108];
	xor.b32  	%r336, %r336, %r245;
	ld.global.u32 	%r246, [%rd6+112];
	xor.b32  	%r335, %r335, %r246;
	ld.global.u32 	%r247, [%rd6+116];
	xor.b32  	%r334, %r334, %r247;
$L__BB0_19:
	and.b32  	%r249, %r204, 64;
	setp.eq.s32 	%p11, %r249, 0;
	@%p11 bra 	$L__BB0_21;
	ld.global.u32 	%r250, [%rd6+120];
	xor.b32  	%r338, %r338, %r250;
	ld.global.u32 	%r251, [%rd6+124];
	xor.b32  	%r337, %r337, %r251;
	ld.global.u32 	%r252, [%rd6+128];
	xor.b32  	%r336, %r336, %r252;
	ld.global.u32 	%r253, [%rd6+132];
	xor.b32  	%r335, %r335, %r253;
	ld.global.u32 	%r254, [%rd6+136];
	xor.b32  	%r334, %r334, %r254;
$L__BB0_21:
	and.b32  	%r256, %r204, 128;
	setp.eq.s32 	%p12, %r256, 0;
	@%p12 bra 	$L__BB0_23;
	ld.global.u32 	%r257, [%rd6+140];
	xor.b32  	%r338, %r338, %r257;
	ld.global.u32 	%r258, [%rd6+144];
	xor.b32  	%r337, %r337, %r258;
	ld.global.u32 	%r259, [%rd6+148];
	xor.b32  	%r336, %r336, %r259;
	ld.global.u32 	%r260, [%rd6+152];
	xor.b32  	%r335, %r335, %r260;
	ld.global.u32 	%r261, [%rd6+156];
	xor.b32  	%r334, %r334, %r261;
$L__BB0_23:
	and.b32  	%r263, %r204, 256;
	setp.eq.s32 	%p13, %r263, 0;
	@%p13 bra 	$L__BB0_25;
	ld.global.u32 	%r264, [%rd6+160];
	xor.b32  	%r338, %r338, %r264;
	ld.global.u32 	%r265, [%rd6+164];
	xor.b32  	%r337, %r337, %r265;
	ld.global.u32 	%r266, [%rd6+168];
	xor.b32  	%r336, %r336, %r266;
	ld.global.u32 	%r267, [%rd6+172];
	xor.b32  	%r335, %r335, %r267;
	ld.global.u32 	%r268, [%rd6+176];
	xor.b32  	%r334, %r334, %r268;
$L__BB0_25:
	and.b32  	%r270, %r204, 512;
	setp.eq.s32 	%p14, %r270, 0;
	@%p14 bra 	$L__BB0_27;
	ld.global.u32 	%r271, [%rd6+180];
	xor.b32  	%r338, %r338, %r271;
	ld.global.u32 	%r272, [%rd6+184];
	xor.b32  	%r337, %r337, %r272;
	ld.global.u32 	%r273, [%rd6+188];
	xor.b32  	%r336, %r336, %r273;
	ld.global.u32 	%r274, [%rd6+192];
	xor.b32  	%r335, %r335, %r274;
	ld.global.u32 	%r275, [%rd6+196];
	xor.b32  	%r334, %r334, %r275;
$L__BB0_27:
	and.b32  	%r277, %r204, 1024;
	setp.eq.s32 	%p15, %r277, 0;
	@%p15 bra 	$L__BB0_29;
	ld.global.u32 	%r278, [%rd6+200];
	xor.b32  	%r338, %r338, %r278;
	ld.global.u32 	%r279, [%rd6+204];
	xor.b32  	%r337, %r337, %r279;
	ld.global.u32 	%r280, [%rd6+208];
	xor.b32  	%r336, %r336, %r280;
	ld.global.u32 	%r281, [%rd6+212];
	xor.b32  	%r335, %r335, %r281;
	ld.global.u32 	%r282, [%rd6+216];
	xor.b32  	%r334, %r334, %r282;
$L__BB0_29:
	and.b32  	%r284, %r204, 2048;
	setp.eq.s32 	%p16, %r284, 0;
	@%p16 bra 	$L__BB0_31;
	ld.global.u32 	%r285, [%rd6+220];
	xor.b32  	%r338, %r338, %r285;
	ld.global.u32 	%r286, [%rd6+224];
	xor.b32  	%r337, %r337, %r286;
	ld.global.u32 	%r287, [%rd6+228];
	xor.b32  	%r336, %r336, %r287;
	ld.global.u32 	%r288, [%rd6+232];
	xor.b32  	%r335, %r335, %r288;
	ld.global.u32 	%r289, [%rd6+236];
	xor.b32  	%r334, %r334, %r289;
$L__BB0_31:
	and.b32  	%r291, %r204, 4096;
	setp.eq.s32 	%p17, %r291, 0;
	@%p17 bra 	$L__BB0_33;
	ld.global.u32 	%r292, [%rd6+240];
	xor.b32  	%r338, %r338, %r292;
	ld.global.u32 	%r293, [%rd6+244];
	xor.b32  	%r337, %r337, %r293;
	ld.global.u32 	%r294, [%rd6+248];
	xor.b32  	%r336, %r336, %r294;
	ld.global.u32 	%r295, [%rd6+252];
	xor.b32  	%r335, %r335, %r295;
	ld.global.u32 	%r296, [%rd6+256];
	xor.b32  	%r334, %r334, %r296;
$L__BB0_33:
	and.b32  	%r298, %r204, 8192;
	setp.eq.s32 	%p18, %r298, 0;
	@%p18 bra 	$L__BB0_35;
	ld.global.u32 	%r299, [%rd6+260];
	xor.b32  	%r338, %r338, %r299;
	ld.global.u32 	%r300, [%rd6+264];
	xor.b32  	%r337, %r337, %r300;
	ld.global.u32 	%r301, [%rd6+268];
	xor.b32  	%r336, %r336, %r301;
	ld.global.u32 	%r302, [%rd6+272];
	xor.b32  	%r335, %r335, %r302;
	ld.global.u32 	%r303, [%rd6+276];
	xor.b32  	%r334, %r334, %r303;
$L__BB0_35:
	and.b32  	%r305, %r204, 16384;
	setp.eq.s32 	%p19, %r305, 0;
	@%p19 bra 	$L__BB0_37;
	ld.global.u32 	%r306, [%rd6+280];
	xor.b32  	%r338, %r338, %r306;
	ld.global.u32 	%r307, [%rd6+284];
	xor.b32  	%r337, %r337, %r307;
	ld.global.u32 	%r308, [%rd6+288];
	xor.b32  	%r336, %r336, %r308;
	ld.global.u32 	%r309, [%rd6+292];
	xor.b32  	%r335, %r335, %r309;
	ld.global.u32 	%r310, [%rd6+296];
	xor.b32  	%r334, %r334, %r310;
$L__BB0_37:
	and.b32  	%r312, %r204, 32768;
	setp.eq.s32 	%p20, %r312, 0;
	@%p20 bra 	$L__BB0_39;
	ld.global.u32 	%r313, [%rd6+300];
	xor.b32  	%r338, %r338, %r313;
	ld.global.u32 	%r314, [%rd6+304];
	xor.b32  	%r337, %r337, %r314;
	ld.global.u32 	%r315, [%rd6+308];
	xor.b32  	%r336, %r336, %r315;
	ld.global.u32 	%r316, [%rd6+312];
	xor.b32  	%r335, %r335, %r316;
	ld.global.u32 	%r317, [%rd6+316];
	xor.b32  	%r334, %r334, %r317;
$L__BB0_39:
	add.s32 	%r333, %r333, 16;
	setp.ne.s32 	%p21, %r333, 32;
	@%p21 bra 	$L__BB0_7;
	mad.lo.s32 	%r318, %r327, -31, %r12;
	add.s32 	%r327, %r318, 1;
	setp.ne.s32 	%p22, %r327, 5;
	@%p22 bra 	$L__BB0_6;
	st.global.u32 	[%rd2+4], %r338;
	st.global.u32 	[%rd2+8], %r337;
	st.global.u32 	[%rd2+12], %r336;
	st.global.u32 	[%rd2+16], %r335;
	st.global.u32 	[%rd2+20], %r334;
	add.s32 	%r321, %r321, 1;
	setp.lt.u32 	%p23, %r321, %r3;
	@%p23 bra 	$L__BB0_5;
$L__BB0_42:
	shr.u64 	%rd7, %rd18, 2;
	add.s32 	%r320, %r320, 1;
	setp.gt.u64 	%p24, %rd18, 3;
	mov.u64 	%rd18, %rd7;
	@%p24 bra 	$L__BB0_3;
$L__BB0_43:
	mov.b32 	%r319, 0;
	st.global.v2.u32 	[%rd2+24], {%r319, %r319};
	st.global.u32 	[%rd2+32], %r319;
	mov.b64 	%rd17, 0;
	st.global.u64 	[%rd2+40], %rd17;
$L__BB0_44:
	ret;

}
	// .globl	_Z24calculate_prob_numeratorPfif
.visible .entry _Z24calculate_prob_numeratorPfif(
	.param .u64 .ptr .align 1 _Z24calculate_prob_numeratorPfif_param_0,
	.param .u32 _Z24calculate_prob_numeratorPfif_param_1,
	.param .f32 _Z24calculate_prob_numeratorPfif_param_2
)
{
	.reg .pred 	%p<8>;
	.reg .b32 	%r<30>;
	.reg .b32 	%f<37>;
	.reg .b64 	%rd<25>;

	ld.param.u64 	%rd2, [_Z24calculate_prob_numeratorPfif_param_0];
	ld.param.u32 	%r12, [_Z24calculate_prob_numeratorPfif_param_1];
	ld.param.f32 	%f1, [_Z24calculate_prob_numeratorPfif_param_2];
	cvta.to.global.u64 	%rd1, %rd2;
	mov.u32 	%r13, %ntid.x;
	mov.u32 	%r14, %ctaid.x;
	mov.u32 	%r15, %tid.x;
	mad.lo.s32 	%r28, %r13, %r14, %r15;
	setp.ge.s32 	%p1, %r28, %r12;
	@%p1 bra 	$L__BB1_8;
	mul.lo.s32 	%r2, %r12, %r12;
	setp.ge.s32 	%p2, %r28, %r2;
	@%p2 bra 	$L__BB1_8;
	add.s32 	%r16, %r28, %r12;
	max.s32 	%r17, %r2, %r16;
	setp.lt.s32 	%p3, %r16, %r2;
	selp.u32 	%r18, 1, 0, %p3;
	add.s32 	%r19, %r16, %r18;
	sub.s32 	%r20, %r17, %r19;
	div.u32 	%r21, %r20, %r12;
	add.s32 	%r3, %r21, %r18;
	and.b32  	%r22, %r3, 3;
	setp.eq.s32 	%p4, %r22, 3;
	@%p4 bra 	$L__BB1_5;
	add.s32 	%r23, %r3, 1;
	and.b32  	%r24, %r23, 3;
	neg.s32 	%r26, %r24;
	mov.u64 	%rd4, prob_numerator;
	mov.u64 	%rd6, coef_dist_dev;
$L__BB1_4:
	.pragma "nounroll";
	mul.wide.s32 	%rd3, %r28, 4;
	add.s64 	%rd5, %rd4, %rd3;
	add.s64 	%rd7, %rd6, %rd3;
	add.s64 	%rd8, %rd1, %rd3;
	ld.global.f32 	%f2, [%rd8];
	lg2.approx.f32 	%f3, %f2;
	mul.f32 	%f4, %f1, %f3;
	ex2.approx.f32 	%f5, %f4;
	ld.global.f32 	%f6, [%rd7];
	mul.f32 	%f7, %f5, %f6;
	max.f32 	%f8, %f7, 0f00800000;
	st.global.f32 	[%rd5], %f8;
	add.s32 	%r28, %r28, %r12;
	add.s32 	%r26, %r26, 1;
	setp.ne.s32 	%p5, %r26, 0;
	@%p5 bra 	$L__BB1_4;
$L__BB1_5:
	setp.lt.u32 	%p6, %r3, 3;
	@%p6 bra 	$L__BB1_8;
	mov.u64 	%rd11, coef_dist_dev;
	mov.u64 	%rd13, prob_numerator;
	mul.wide.s32 	%rd15, %r12, 4;
	shl.b32 	%r25, %r12, 2;
$L__BB1_7:
	mul.wide.s32 	%rd9, %r28, 4;
	add.s64 	%rd10, %rd1, %rd9;
	ld.global.f32 	%f9, [%rd10];
	lg2.approx.f32 	%f10, %f9;
	mul.f32 	%f11, %f1, %f10;
	ex2.approx.f32 	%f12, %f11;
	add.s64 	%rd12, %rd11, %rd9;
	ld.global.f32 	%f13, [%rd12];
	mul.f32 	%f14, %f12, %f13;
	max.f32 	%f15, %f14, 0f00800000;
	add.s64 	%rd14, %rd13, %rd9;
	st.global.f32 	[%rd14], %f15;
	add.s64 	%rd16, %rd10, %rd15;
	ld.global.f32 	%f16, [%rd16];
	lg2.approx.f32 	%f17, %f16;
	mul.f32 	%f18, %f1, %f17;
	ex2.approx.f32 	%f19, %f18;
	add.s64 	%rd17, %rd12, %rd15;
	ld.global.f32 	%f20, [%rd17];
	mul.f32 	%f21, %f19, %f20;
	max.f32 	%f22, %f21, 0f00800000;
	add.s64 	%rd18, %rd14, %rd15;
	st.global.f32 	[%rd18], %f22;
	add.s64 	%rd19, %rd16, %rd15;
	ld.global.f32 	%f23, [%rd19];
	lg2.approx.f32 	%f24, %f23;
	mul.f32 	%f25, %f1, %f24;
	ex2.approx.f32 	%f26, %f25;
	add.s64 	%rd20, %rd17, %rd15;
	ld.global.f32 	%f27, [%rd20];
	mul.f32 	%f28, %f26, %f27;
	max.f32 	%f29, %f28, 0f00800000;
	add.s64 	%rd21, %rd18, %rd15;
	st.global.f32 	[%rd21], %f29;
	add.s64 	%rd22, %rd19, %rd15;
	ld.global.f32 	%f30, [%rd22];
	lg2.approx.f32 	%f31, %f30;
	mul.f32 	%f32, %f1, %f31;
	ex2.approx.f32 	%f33, %f32;
	add.s64 	%rd23, %rd20, %rd15;
	ld.global.f32 	%f34, [%rd23];
	mul.f32 	%f35, %f33, %f34;
	max.f32 	%f36, %f35, 0f00800000;
	add.s64 	%rd24, %rd21, %rd15;
	st.global.f32 	[%rd24], %f36;
	add.s32 	%r28, %r25, %r28;
	setp.lt.s32 	%p7, %r28, %r2;
	@%p7 bra 	$L__BB1_7;
$L__BB1_8:
	ret;

}


// ===== COMPILED SASS (sm_100) =====

	.target	sm_100

	.elftype	@"ET_EXEC"


//--------------------- .note.nv.tkinfo           --------------------------
	.section	.note.nv.tkinfo,"",@"SHT_NOTE"
	.sectionflags	@"SHF_NOTE_NV_TKINFO"
	.tkinfo
        /*0018*/ 	.word	0x00000002
        /*0030*/ 	.string	""
        /*0030*/ 	.string	"ptxas"
        /*0030*/ 	.string	"Cuda compilation tools, release 13.0, V13.0.88"
        /*0030*/ 	.string	"Build cuda_13.0.r13.0/compiler.36424714_0"
        /*0030*/ 	.string	"-arch sm_100 -m 64 "



//--------------------- .note.nv.cuinfo           --------------------------
	.section	.note.nv.cuinfo,"",@"SHT_NOTE"
	.sectionflags	@"SHF_NOTE_NV_CUINFO"
        /*0018*/ 	.short	0x0002
        /*001a*/ 	.short	0x0064
        /*001c*/ 	.short	0x0082
	.zero		2


//--------------------- .nv.info                  --------------------------
	.section	.nv.info,"",@"SHT_CUDA_INFO"
	.align	4


	//----- nvinfo : EIATTR_REGCOUNT
	.align		4
        /*0000*/ 	.byte	0x04, 0x2f
        /*0002*/ 	.short	(.L_13 - .L_12)
	.align		4
.L_12:
        /*0004*/ 	.word	index@(_Z8init_rngP17curandStateXORWOWmi)
        /*0008*/ 	.word	0x0000001f


	//----- nvinfo : EIATTR_FRAME_SIZE
	.align		4
.L_13:
        /*000c*/ 	.byte	0x04, 0x11
        /*000e*/ 	.short	(.L_15 - .L_14)
	.align		4
.L_14:
        /*0010*/ 	.word	index@(_Z8init_rngP17curandStateXORWOWmi)
        /*0014*/ 	.word	0x00000000


	//----- nvinfo : EIATTR_REGCOUNT
	.align		4
.L_15:
        /*0018*/ 	.byte	0x04, 0x2f
        /*001a*/ 	.short	(.L_17 - .L_16)
	.align		4
.L_16:
        /*001c*/ 	.word	index@(_Z24calculate_prob_numeratorPfif)
        /*0020*/ 	.word	0x0000001a


	//----- nvinfo : EIATTR_FRAME_SIZE
	.align		4
.L_17:
        /*0024*/ 	.byte	0x04, 0x11
        /*0026*/ 	.short	(.L_19 - .L_18)
	.align		4
.L_18:
        /*0028*/ 	.word	index@(_Z24calculate_prob_numeratorPfif)
        /*002c*/ 	.word	0x00000000


	//----- nvinfo : EIATTR_MIN_STACK_SIZE
	.align		4
.L_19:
        /*0030*/ 	.byte	0x04, 0x12
        /*0032*/ 	.short	(.L_21 - .L_20)
	.align		4
.L_20:
        /*0034*/ 	.word	index@(_Z24calculate_prob_numeratorPfif)
        /*0038*/ 	.word	0x00000000


	//----- nvinfo : EIATTR_MIN_STACK_SIZE
	.align		4
.L_21:
        /*003c*/ 	.byte	0x04, 0x12
        /*003e*/ 	.short	(.L_23 - .L_22)
	.align		4
.L_22:
        /*0040*/ 	.word	index@(_Z8init_rngP17curandStateXORWOWmi)
        /*0044*/ 	.word	0x00000000
.L_23:


//--------------------- .nv.compat                --------------------------
	.section	.nv.compat,"",@"SHT_CUDA_COMPAT_INFO"
	.align	4
        /*0000*/ 	.byte	0x02, 0x09, 0x00, 0x00, 0x02, 0x02, 0x01, 0x00, 0x02, 0x05, 0x05, 0x00, 0x03, 0x07, 0x01, 0x01
        /*0010*/ 	.byte	0x02, 0x03, 0x00, 0x00, 0x02, 0x06, 0x01, 0x00, 0x04, 0x0b, 0x08, 0x00, 0x01, 0x00, 0x00, 0x00
        /*0020*/ 	.byte	0x00, 0x00, 0x00, 0x00


//--------------------- .nv.info._Z24calculate_prob_numeratorPfif --------------------------
	.section	.nv.info._Z24calculate_prob_numeratorPfif,"",@"SHT_CUDA_INFO"
	.sectionflags	@""
	.align	4


	//----- nvinfo : EIATTR_CUDA_API_VERSION
	.align		4
        /*0000*/ 	.byte	0x04, 0x37
        /*0002*/ 	.short	(.L_25 - .L_24)
.L_24:
        /*0004*/ 	.word	0x00000082


	//----- nvinfo : EIATTR_KPARAM_INFO
	.align		4
.L_25:
        /*0008*/ 	.byte	0x04, 0x17
        /*000a*/ 	.short	(.L_27 - .L_26)
.L_26:
        /*000c*/ 	.word	0x00000000
        /*0010*/ 	.short	0x0002
        /*0012*/ 	.short	0x000c
        /*0014*/ 	.byte	0x00, 0xf0, 0x11, 0x00


	//----- nvinfo : EIATTR_KPARAM_INFO
	.align		4
.L_27:
        /*0018*/ 	.byte	0x04, 0x17
        /*001a*/ 	.short	(.L_29 - .L_28)
.L_28:
        /*001c*/ 	.word	0x00000000
        /*0020*/ 	.short	0x0001
        /*0022*/ 	.short	0x0008
        /*0024*/ 	.byte	0x00, 0xf0, 0x11, 0x00


	//----- nvinfo : EIATTR_KPARAM_INFO
	.align		4
.L_29:
        /*0028*/ 	.byte	0x04, 0x17
        /*002a*/ 	.short	(.L_31 - .L_30)
.L_30:
        /*002c*/ 	.word	0x00000000
        /*0030*/ 	.short	0x0000
        /*0032*/ 	.short	0x0000
        /*0034*/ 	.byte	0x00, 0xf5, 0x21, 0x00


	//----- nvinfo : EIATTR_SPARSE_MMA_MASK
	.align		4
.L_31:
        /*0038*/ 	.byte	0x03, 0x50
        /*003a*/ 	.short	0x0000


	//----- nvinfo : EIATTR_MAXREG_COUNT
	.align		4
        /*003c*/ 	.byte	0x03, 0x1b
        /*003e*/ 	.short	0x00ff


	//----- nvinfo : EIATTR_MERCURY_ISA_VERSION
	.align		4
        /*0040*/ 	.byte	0x03, 0x5f
        /*0042*/ 	.short	0x0101


	//----- nvinfo : EIATTR_VRC_CTA_INIT_COUNT
	.align		4
        /*0044*/ 	.byte	0x02, 0x4a
	.zero		1
	.zero		1


	//----- nvinfo : EIATTR_EXIT_INSTR_OFFSETS
	.align		4
        /*0048*/ 	.byte	0x04, 0x1c
        /*004a*/ 	.short	(.L_33 - .L_32)


	//   ....[0]....
.L_32:
        /*004c*/ 	.word	0x00000070


	//   ....[1]....
        /*0050*/ 	.word	0x000000a0


	//   ....[2]....
        /*0054*/ 	.word	0x000004a0


	//   ....[3]....
        /*0058*/ 	.word	0x00000920


	//----- nvinfo : EIATTR_CRS_STACK_SIZE
	.align		4
.L_33:
        /*005c*/ 	.byte	0x04, 0x1e
        /*005e*/ 	.short	(.L_35 - .L_34)
.L_34:
        /*0060*/ 	.word	0x00000000


	//----- nvinfo : EIATTR_CBANK_PARAM_SIZE
	.align		4
.L_35:
        /*0064*/ 	.byte	0x03, 0x19
        /*0066*/ 	.short	0x0010


	//----- nvinfo : EIATTR_PARAM_CBANK
	.align		4
        /*0068*/ 	.byte	0x04, 0x0a
        /*006a*/ 	.short	(.L_37 - .L_36)
	.align		4
.L_36:
        /*006c*/ 	.word	index@(.nv.constant0._Z24calculate_prob_numeratorPfif)
        /*0070*/ 	.short	0x0380
        /*0072*/ 	.short	0x0010


	//----- nvinfo : EIATTR_SW_WAR
	.align		4
.L_37:
        /*0074*/ 	.byte	0x04, 0x36
        /*0076*/ 	.short	(.L_39 - .L_38)
.L_38:
        /*0078*/ 	.word	0x00000008
.L_39:


//--------------------- .nv.info._Z8init_rngP17curandStateXORWOWmi --------------------------
	.section	.nv.info._Z8init_rngP17curandStateXORWOWmi,"",@"SHT_CUDA_INFO"
	.sectionflags	@""
	.align	4


	//----- nvinfo : EIATTR_CUDA_API_VERSION
	.align		4
        /*0000*/ 	.byte	0x04, 0x37
        /*0002*/ 	.short	(.L_41 - .L_40)
.L_40:
        /*0004*/ 	.word	0x00000082


	//----- nvinfo : EIATTR_KPARAM_INFO
	.align		4
.L_41:
        /*0008*/ 	.byte	0x04, 0x17
        /*000a*/ 	.short	(.L_43 - .L_42)
.L_42:
        /*000c*/ 	.word	0x00000000
        /*0010*/ 	.short	0x0002
        /*0012*/ 	.short	0x0010
        /*0014*/ 	.byte	0x00, 0xf0, 0x11, 0x00


	//----- nvinfo : EIATTR_KPARAM_INFO
	.align		4
.L_43:
        /*0018*/ 	.byte	0x04, 0x17
        /*001a*/ 	.short	(.L_45 - .L_44)
.L_44:
        /*001c*/ 	.word	0x00000000
        /*0020*/ 	.short	0x0001
        /*0022*/ 	.short	0x0008
        /*0024*/ 	.byte	0x00, 0xf0, 0x21, 0x00


	//----- nvinfo : EIATTR_KPARAM_INFO
	.align		4
.L_45:
        /*0028*/ 	.byte	0x04, 0x17
        /*002a*/ 	.short	(.L_47 - .L_46)
.L_46:
        /*002c*/ 	.word	0x00000000
        /*0030*/ 	.short	0x0000
        /*0032*/ 	.short	0x0000
        /*0034*/ 	.byte	0x00, 0xf5, 0x21, 0x00


	//----- nvinfo : EIATTR_SPARSE_MMA_MASK
	.align		4
.L_47:
        /*0038*/ 	.byte	0x03, 0x50
        /*003a*/ 	.short	0x0000


	//----- nvinfo : EIATTR_MAXREG_COUNT
	.align		4
        /*003c*/ 	.byte	0x03, 0x1b
        /*003e*/ 	.short	0x00ff


	//----- nvinfo : EIATTR_MERCURY_ISA_VERSION
	.align		4
        /*0040*/ 	.byte	0x03, 0x5f
        /*0042*/ 	.short	0x0101


	//----- nvinfo : EIATTR_VRC_CTA_INIT_COUNT
	.align		4
        /*0044*/ 	.byte	0x02, 0x4a
	.zero		1
	.zero		1


	//----- nvinfo : EIATTR_EXIT_INSTR_OFFSETS
	.align		4
        /*0048*/ 	.byte	0x04, 0x1c
        /*004a*/ 	.short	(.L_49 - .L_48)


	//   ....[0]....
.L_48:
        /*004c*/ 	.word	0x00000070


	//   ....[1]....
        /*0050*/ 	.word	0x00000f00


	//----- nvinfo : EIATTR_CRS_STACK_SIZE
	.align		4
.L_49:
        /*0054*/ 	.byte	0x04, 0x1e
        /*0056*/ 	.short	(.L_51 - .L_50)
.L_50:
        /*0058*/ 	.word	0x00000000


	//----- nvinfo : EIATTR_CBANK_PARAM_SIZE
	.align		4
.L_51:
        /*005c*/ 	.byte	0x03, 0x19
        /*005e*/ 	.short	0x0014


	//----- nvinfo : EIATTR_PARAM_CBANK
	.align		4
        /*0060*/ 	.byte	0x04, 0x0a
        /*0062*/ 	.short	(.L_53 - .L_52)
	.align		4
.L_52:
        /*0064*/ 	.word	index@(.nv.constant0._Z8init_rngP17curandStateXORWOWmi)
        /*0068*/ 	.short	0x0380
        /*006a*/ 	.short	0x0014


	//----- nvinfo : EIATTR_SW_WAR
	.align		4
.L_53:
        /*006c*/ 	.byte	0x04, 0x36
        /*006e*/ 	.short	(.L_55 - .L_54)
.L_54:
        /*0070*/ 	.word	0x00000008
.L_55:


//--------------------- .nv.callgraph             --------------------------
	.section	.nv.callgraph,"",@"SHT_CUDA_CALLGRAPH"
	.align	4
	.sectionentsize	8
	.align		4
        /*0000*/ 	.word	0x00000000
	.align		4
        /*0004*/ 	.word	0xffffffff
	.align		4
        /*0008*/ 	.word	0x00000000
	.align		4
        /*000c*/ 	.word	0xfffffffe
	.align		4
        /*0010*/ 	.word	0x00000000
	.align		4
        /*0014*/ 	.word	0xfffffffd
	.align		4
        /*0018*/ 	.word	0x00000000
	.align		4
        /*001c*/ 	.word	0xfffffffc


//--------------------- .nv.constant4             --------------------------
	.section	.nv.constant4,"a",@progbits
	.align	8
	.align		8
.nv.constant4:
        /*0000*/ 	.dword	precalc_xorwow_matrix
	.align		8
        /*0008*/ 	.dword	precalc_xorwow_offset_matrix
	.align		8
        /*0010*/ 	.dword	mrg32k3aM1
	.align		8
        /*0018*/ 	.dword	mrg32k3aM2
	.align		8
        /*0020*/ 	.dword	mrg32k3aM1SubSeq
	.align		8
        /*0028*/ 	.dword	mrg32k3aM2SubSeq
	.align		8
        /*0030*/ 	.dword	mrg32k3aM1Seq
	.align		8
        /*0038*/ 	.dword	mrg32k3aM2Seq
	.align		8
        /*0040*/ 	.dword	dist_dev
	.align		8
        /*0048*/ 	.dword	coef_dist_dev
	.align		8
        /*0050*/ 	.dword	prob_numerator


//--------------------- .nv.constant3             --------------------------
	.section	.nv.constant3,"a",@progbits
	.align	8
.nv.constant3:
	.type		__cr_lgamma_table,@object
	.size		__cr_lgamma_table,(.L_8 - __cr_lgamma_table)
__cr_lgamma_table:
        /*0000*/ 	.byte	0x00, 0x00, 0x00, 0x00, 0x00, 0x00, 0x00, 0x00, 0x00, 0x00, 0x00, 0x00, 0x00, 0x00, 0x00, 0x00
        /*0010*/ 	.byte	0xef, 0x39, 0xfa, 0xfe, 0x42, 0x2e, 0xe6, 0x3f, 0x02, 0x20, 0x2a, 0xfa, 0x0b, 0xab, 0xfc, 0x3f
        /*0020*/ 	.byte	0xf9, 0x2c, 0x92, 0x7c, 0xa7, 0x6c, 0x09, 0x40, 0xc9, 0x79, 0x44, 0x3c, 0x64, 0x26, 0x13, 0x40
        /*0030*/ 	.byte	0xca, 0x01, 0xcf, 0x3a, 0x27, 0x51, 0x1a, 0x40, 0x30, 0xcc, 0x2d, 0xf3, 0xe1, 0x0c, 0x21, 0x40
        /*0040*/ 	.byte	0x0d, 0xb7, 0xfc, 0x82, 0x8e, 0x35, 0x25, 0x40
.L_8:


//--------------------- .text._Z24calculate_prob_numeratorPfif --------------------------
	.section	.text._Z24calculate_prob_numeratorPfif,"ax",@progbits
	.align	128
        .global         _Z24calculate_prob_numeratorPfif
        .type           _Z24calculate_prob_numeratorPfif,@function
        .size           _Z24calculate_prob_numeratorPfif,(.L_x_14 - _Z24calculate_prob_numeratorPfif)
        .other          _Z24calculate_prob_numeratorPfif,@"STO_CUDA_ENTRY STV_DEFAULT"
_Z24calculate_prob_numeratorPfif:
.text._Z24calculate_prob_numeratorPfif:
[----:B------:R-:W-:Y:S01]  /*0000*/  LDC R1, c[0x0][0x37c] ;  /* 0x0000df00ff017b82 */ /* 0x000fe20000000800 */
[----:B------:R-:W0:Y:S07]  /*0010*/  S2R R9, SR_CTAID.X ;  /* 0x0000000000097919 */ /* 0x000e2e0000002500 */
[----:B------:R-:W1:Y:S01]  /*0020*/  LDC R0, c[0x0][0x388] ;  /* 0x0000e200ff007b82 */ /* 0x000e620000000800 */
[----:B------:R-:W0:Y:S01]  /*0030*/  LDCU UR4, c[0x0][0x360] ;  /* 0x00006c00ff0477ac */ /* 0x000e220008000800 */
[----:B------:R-:W0:Y:S02]  /*0040*/  S2R R2, SR_TID.X ;  /* 0x0000000000027919 */ /* 0x000e240000002100 */
[----:B0-----:R-:W-:-:S05]  /*0050*/  IMAD R9, R9, UR4, R2 ;  /* 0x0000000409097c24 */ /* 0x001fca000f8e0202 */
[----:B-1----:R-:W-:-:S13]  /*0060*/  ISETP.GE.AND P0, PT, R9, R0, PT ;  /* 0x000000000900720c */ /* 0x002fda0003f06270 */
[----:B------:R-:W-:Y:S05]  /*0070*/  @P0 EXIT ;  /* 0x000000000000094d */ /* 0x000fea0003800000 */
[----:B------:R-:W-:-:S05]  /*0080*/  IMAD R8, R0, R0, RZ ;  /* 0x0000000000087224 */ /* 0x000fca00078e02ff */
[----:B------:R-:W-:-:S13]  /*0090*/  ISETP.GE.AND P0, PT, R9, R8, PT ;  /* 0x000000080900720c */ /* 0x000fda0003f06270 */
[----:B------:R-:W-:Y:S05]  /*00a0*/  @P0 EXIT ;  /* 0x000000000000094d */ /* 0x000fea0003800000 */
[----:B------:R-:W0:Y:S01]  /*00b0*/  I2F.U32.RP R6, R0 ;  /* 0x0000000000067306 */ /* 0x000e220000209000 */
[----:B------:R-:W-:Y:S01]  /*00c0*/  IADD3 R5, PT, PT, R9, R0, RZ ;  /* 0x0000000009057210 */ /* 0x000fe20007ffe0ff */
[----:B------:R-:W1:Y:S01]  /*00d0*/  LDCU UR7, c[0x0][0x38c] ;  /* 0x00007180ff0777ac */ /* 0x000e620008000800 */
[----:B------:R-:W-:Y:S01]  /*00e0*/  ISETP.NE.U32.AND P2, PT, R0, RZ, PT ;  /* 0x000000ff0000720c */ /* 0x000fe20003f45070 */
[----:B------:R-:W-:Y:S01]  /*00f0*/  BSSY.RECONVERGENT B0, `(.L_x_0) ;  /* 0x000003a000007945 */ /* 0x000fe20003800200 */
[----:B------:R-:W-:Y:S01]  /*0100*/  ISETP.GE.AND P0, PT, R5, R8, PT ;  /* 0x000000080500720c */ /* 0x000fe20003f06270 */
[----:B------:R-:W2:Y:S01]  /*0110*/  LDCU.64 UR4, c[0x0][0x358] ;  /* 0x00006b00ff0477ac */ /* 0x000ea20008000a00 */
[-C--:B------:R-:W-:Y:S02]  /*0120*/  VIMNMX R4, PT, PT, R8, R5.reuse, !PT ;  /* 0x0000000508047248 */ /* 0x080fe40007fe0100 */
[----:B------:R-:W-:Y:S01]  /*0130*/  SEL R10, RZ, 0x1, P0 ;  /* 0x00000001ff0a7807 */ /* 0x000fe20000000000 */
[----:B------:R-:W3:Y:S03]  /*0140*/  LDCU UR6, c[0x0][0x38c] ;  /* 0x00007180ff0677ac */ /* 0x000ee60008000800 */
[----:B------:R-:W-:Y:S01]  /*0150*/  IADD3 R5, PT, PT, R4, -R5, -R10 ;  /* 0x8000000504057210 */ /* 0x000fe20007ffe80a */
[----:B0-----:R-:W0:Y:S02]  /*0160*/  MUFU.RCP R6, R6 ;  /* 0x0000000600067308 */ /* 0x001e240000001000 */
[----:B0-----:R-:W-:-:S06]  /*0170*/  IADD3 R2, PT, PT, R6, 0xffffffe, RZ ;  /* 0x0ffffffe06027810 */ /* 0x001fcc0007ffe0ff */
[----:B------:R0:W4:Y:S02]  /*0180*/  F2I.FTZ.U32.TRUNC.NTZ R3, R2 ;  /* 0x0000000200037305 */ /* 0x000124000021f000 */
[----:B0-----:R-:W-:Y:S01]  /*0190*/  HFMA2 R2, -RZ, RZ, 0, 0 ;  /* 0x00000000ff027431 */ /* 0x001fe200000001ff */
[----:B----4-:R-:W-:-:S05]  /*01a0*/  IADD3 R7, PT, PT, RZ, -R3, RZ ;  /* 0x80000003ff077210 */ /* 0x010fca0007ffe0ff */
[----:B------:R-:W-:-:S04]  /*01b0*/  IMAD R7, R7, R0, RZ ;  /* 0x0000000007077224 */ /* 0x000fc800078e02ff */
[----:B------:R-:W-:-:S06]  /*01c0*/  IMAD.HI.U32 R6, R3, R7, R2 ;  /* 0x0000000703067227 */ /* 0x000fcc00078e0002 */
[----:B------:R-:W-:Y:S02]  /*01d0*/  IMAD.HI.U32 R11, R6, R5, RZ ;  /* 0x00000005060b7227 */ /* 0x000fe400078e00ff */
[----:B------:R-:W0:Y:S03]  /*01e0*/  LDC.64 R6, c[0x4][0x48] ;  /* 0x01001200ff067b82 */ /* 0x000e260000000a00 */
[----:B------:R-:W-:-:S05]  /*01f0*/  IADD3 R2, PT, PT, -R11, RZ, RZ ;  /* 0x000000ff0b027210 */ /* 0x000fca0007ffe1ff */
[----:B------:R-:W-:Y:S02]  /*0200*/  IMAD R5, R0, R2, R5 ;  /* 0x0000000200057224 */ /* 0x000fe400078e0205 */
[----:B------:R-:W4:Y:S03]  /*0210*/  LDC.64 R2, c[0x0][0x380] ;  /* 0x0000e000ff027b82 */ /* 0x000f260000000a00 */
[----:B------:R-:W-:-:S13]  /*0220*/  ISETP.GE.U32.AND P0, PT, R5, R0, PT ;  /* 0x000000000500720c */ /* 0x000fda0003f06070 */
[-C--:B------:R-:W-:Y:S02]  /*0230*/  @P0 IADD3 R5, PT, PT, R5, -R0.reuse, RZ ;  /* 0x8000000005050210 */ /* 0x080fe40007ffe0ff */
[----:B------:R-:W-:Y:S02]  /*0240*/  @P0 IADD3 R11, PT, PT, R11, 0x1, RZ ;  /* 0x000000010b0b0810 */ /* 0x000fe40007ffe0ff */
[----:B------:R-:W-:Y:S02]  /*0250*/  ISETP.GE.U32.AND P1, PT, R5, R0, PT ;  /* 0x000000000500720c */ /* 0x000fe40003f26070 */
[----:B------:R-:W0:Y:S11]  /*0260*/  LDC.64 R4, c[0x4][0x50] ;  /* 0x01001400ff047b82 */ /* 0x000e360000000a00 */
[----:B------:R-:W-:-:S02]  /*0270*/  @P1 IADD3 R11, PT, PT, R11, 0x1, RZ ;  /* 0x000000010b0b1810 */ /* 0x000fc40007ffe0ff */
[----:B------:R-:W-:-:S04]  /*0280*/  @!P2 LOP3.LUT R11, RZ, R0, RZ, 0x33, !PT ;  /* 0x00000000ff0ba212 */ /* 0x000fc800078e33ff */
[----:B------:R-:W-:-:S04]  /*0290*/  IADD3 R16, PT, PT, R10, R11, RZ ;  /* 0x0000000b0a107210 */ /* 0x000fc80007ffe0ff */
[C---:B------:R-:W-:Y:S02]  /*02a0*/  LOP3.LUT R10, R16.reuse, 0x3, RZ, 0xc0, !PT ;  /* 0x00000003100a7812 */ /* 0x040fe400078ec0ff */
[----:B------:R-:W-:Y:S02]  /*02b0*/  ISETP.GE.U32.AND P0, PT, R16, 0x3, PT ;  /* 0x000000031000780c */ /* 0x000fe40003f06070 */
[----:B------:R-:W-:-:S13]  /*02c0*/  ISETP.NE.AND P1, PT, R10, 0x3, PT ;  /* 0x000000030a00780c */ /* 0x000fda0003f25270 */
[----:B-1234-:R-:W-:Y:S05]  /*02d0*/  @!P1 BRA `(.L_x_1) ;  /* 0x00000000006c9947 */ /* 0x01efea0003800000 */
[----:B------:R-:W1:Y:S01]  /*02e0*/  LDC.64 R14, c[0x4][0x50] ;  /* 0x01001400ff0e7b82 */ /* 0x000e620000000a00 */
[----:B------:R-:W-:-:S04]  /*02f0*/  IADD3 R16, PT, PT, R16, 0x1, RZ ;  /* 0x0000000110107810 */ /* 0x000fc80007ffe0ff */
[----:B------:R-:W-:-:S03]  /*0300*/  LOP3.LUT R16, R16, 0x3, RZ, 0xc0, !PT ;  /* 0x0000000310107812 */ /* 0x000fc600078ec0ff */
[----:B------:R-:W2:Y:S01]  /*0310*/  LDC.64 R12, c[0x4][0x48] ;  /* 0x01001200ff0c7b82 */ /* 0x000ea20000000a00 */
[----:B------:R-:W-:-:S07]  /*0320*/  IADD3 R20, PT, PT, -R16, RZ, RZ ;  /* 0x000000ff10147210 */ /* 0x000fce0007ffe1ff */
[----:B------:R-:W3:Y:S02]  /*0330*/  LDC.64 R10, c[0x0][0x380] ;  /* 0x0000e000ff0a7b82 */ /* 0x000ee40000000a00 */
.L_x_2:
[----:B---3--:R-:W-:-:S05]  /*0340*/  IMAD.WIDE R18, R9, 0x4, R10 ;  /* 0x0000000409127825 */ /* 0x008fca00078e020a */
[----:B------:R-:W3:Y:S01]  /*0350*/  LDG.E R21, desc[UR4][R18.64] ;  /* 0x0000000412157981 */ /* 0x000ee2000c1e1900 */
[----:B--2-4-:R-:W-:-:S06]  /*0360*/  IMAD.WIDE R16, R9, 0x4, R12 ;  /* 0x0000000409107825 */ /* 0x014fcc00078e020c */
[----:B------:R-:W2:Y:S01]  /*0370*/  LDG.E R16, desc[UR4][R16.64] ;  /* 0x0000000410107981 */ /* 0x000ea2000c1e1900 */
[----:B------:R-:W-:Y:S02]  /*0380*/  IADD3 R20, PT, PT, R20, 0x1, RZ ;  /* 0x0000000114147810 */ /* 0x000fe40007ffe0ff */
[----:B---3--:R-:W-:-:S13]  /*0390*/  FSETP.GEU.AND P1, PT, |R21|, 1.175494350822287508e-38, PT ;  /* 0x008000001500780b */ /* 0x008fda0003f2e200 */
[----:B------:R-:W-:-:S04]  /*03a0*/  @!P1 FMUL R21, R21, 16777216 ;  /* 0x4b80000015159820 */ /* 0x000fc80000400000 */
[----:B------:R-:W3:Y:S02]  /*03b0*/  MUFU.LG2 R22, R21 ;  /* 0x0000001500167308 */ /* 0x000ee40000000c00 */
[----:B---3--:R-:W-:-:S04]  /*03c0*/  @!P1 FADD R22, R22, -24 ;  /* 0xc1c0000016169421 */ /* 0x008fc80000000000 */
[----:B------:R-:W-:-:S05]  /*03d0*/  FMUL R22, R22, UR6 ;  /* 0x0000000616167c20 */ /* 0x000fca0008400000 */
[----:B------:R-:W-:-:S13]  /*03e0*/  FSETP.GEU.AND P1, PT, R22, -126, PT ;  /* 0xc2fc00001600780b */ /* 0x000fda0003f2e000 */
[----:B------:R-:W-:-:S04]  /*03f0*/  @!P1 FMUL R22, R22, 0.5 ;  /* 0x3f00000016169820 */ /* 0x000fc80000400000 */
[----:B------:R-:W3:Y:S02]  /*0400*/  MUFU.EX2 R23, R22 ;  /* 0x0000001600177308 */ /* 0x000ee40000000800 */
[----:B---3--:R-:W-:Y:S01]  /*0410*/  @!P1 FMUL R23, R23, R23 ;  /* 0x0000001717179220 */ /* 0x008fe20000400000 */
[----:B------:R-:W-:-:S03]  /*0420*/  ISETP.NE.AND P1, PT, R20, RZ, PT ;  /* 0x000000ff1400720c */ /* 0x000fc60003f25270 */
[----:B--2---:R-:W-:Y:S01]  /*0430*/  FMUL R23, R23, R16 ;  /* 0x0000001017177220 */ /* 0x004fe20000400000 */
[C---:B-1----:R-:W-:Y:S01]  /*0440*/  IMAD.WIDE R16, R9.reuse, 0x4, R14 ;  /* 0x0000000409107825 */ /* 0x042fe200078e020e */
[----:B------:R-:W-:-:S03]  /*0450*/  IADD3 R9, PT, PT, R9, R0, RZ ;  /* 0x0000000009097210 */ /* 0x000fc60007ffe0ff */
[----:B------:R-:W-:-:S05]  /*0460*/  FMNMX R23, R23, 1.175494350822287508e-38, !PT ;  /* 0x0080000017177809 */ /* 0x000fca0007800000 */
[----:B------:R4:W-:Y:S01]  /*0470*/  STG.E desc[UR4][R16.64], R23 ;  /* 0x0000001710007986 */ /* 0x0009e2000c101904 */
[----:B------:R-:W-:Y:S05]  /*0480*/  @P1 BRA `(.L_x_2) ;  /* 0xfffffffc00ac1947 */ /* 0x000fea000383ffff */
.L_x_1:
[----:B------:R-:W-:Y:S05]  /*0490*/  BSYNC.RECONVERGENT B0 ;  /* 0x0000000000007941 */ /* 0x000fea0003800200 */
.L_x_0:
[----:B------:R-:W-:Y:S05]  /*04a0*/  @!P0 EXIT ;  /* 0x000000000000894d */ /* 0x000fea0003800000 */
.L_x_3:
[----:B------:R-:W-:-:S05]  /*04b0*/  IMAD.WIDE R12, R9, 0x4, R2 ;  /* 0x00000004090c7825 */ /* 0x000fca00078e0202 */
[----:B-1--4-:R1:W2:Y:S01]  /*04c0*/  LDG.E R16, desc[UR4][R12.64] ;  /* 0x000000040c107981 */ /* 0x0122a2000c1e1900 */
[----:B0-----:R-:W-:-:S05]  /*04d0*/  IMAD.WIDE R10, R9, 0x4, R6 ;  /* 0x00000004090a7825 */ /* 0x001fca00078e0206 */
[----:B------:R0:W3:Y:S01]  /*04e0*/  LDG.E R15, desc[UR4][R10.64] ;  /* 0x000000040a0f7981 */ /* 0x0000e2000c1e1900 */
[----:B-1----:R-:W-:-:S04]  /*04f0*/  IMAD.WIDE R12, R0, 0x4, R12 ;  /* 0x00000004000c7825 */ /* 0x002fc800078e020c */
[----:B0-----:R-:W-:Y:S01]  /*0500*/  IMAD.WIDE R10, R0, 0x4, R10 ;  /* 0x00000004000a7825 */ /* 0x001fe200078e020a */
[----:B--2---:R-:W-:-:S13]  /*0510*/  FSETP.GEU.AND P0, PT, |R16|, 1.175494350822287508e-38, PT ;  /* 0x008000001000780b */ /* 0x004fda0003f0e200 */
[----:B------:R-:W-:-:S04]  /*0520*/  @!P0 FMUL R16, R16, 16777216 ;  /* 0x4b80000010108820 */ /* 0x000fc80000400000 */
[----:B------:R-:W0:Y:S02]  /*0530*/  MUFU.LG2 R14, R16 ;  /* 0x00000010000e7308 */ /* 0x000e240000000c00 */
[----:B0-----:R-:W-:-:S04]  /*0540*/  @!P0 FADD R14, R14, -24 ;  /* 0xc1c000000e0e8421 */ /* 0x001fc80000000000 */
[----:B------:R-:W-:-:S05]  /*0550*/  FMUL R17, R14, UR7 ;  /* 0x000000070e117c20 */ /* 0x000fca0008400000 */
[----:B------:R-:W-:-:S13]  /*0560*/  FSETP.GEU.AND P0, PT, R17, -126, PT ;  /* 0xc2fc00001100780b */ /* 0x000fda0003f0e000 */
[----:B------:R-:W-:-:S04]  /*0570*/  @!P0 FMUL R17, R17, 0.5 ;  /* 0x3f00000011118820 */ /* 0x000fc80000400000 */
[----:B------:R-:W0:Y:S02]  /*0580*/  MUFU.EX2 R14, R17 ;  /* 0x00000011000e7308 */ /* 0x000e240000000800 */
[----:B0-----:R-:W-:-:S04]  /*0590*/  @!P0 FMUL R14, R14, R14 ;  /* 0x0000000e0e0e8220 */ /* 0x001fc80000400000 */
[----:B---3--:R-:W-:Y:S01]  /*05a0*/  FMUL R18, R14, R15 ;  /* 0x0000000f0e127220 */ /* 0x008fe20000400000 */
[----:B------:R-:W-:-:S04]  /*05b0*/  IMAD.WIDE R14, R9, 0x4, R4 ;  /* 0x00000004090e7825 */ /* 0x000fc800078e0204 */
[----:B------:R-:W-:-:S05]  /*05c0*/  FMNMX R19, R18, 1.175494350822287508e-38, !PT ;  /* 0x0080000012137809 */ /* 0x000fca0007800000 */
[----:B------:R0:W-:Y:S04]  /*05d0*/  STG.E desc[UR4][R14.64], R19 ;  /* 0x000000130e007986 */ /* 0x0001e8000c101904 */
[----:B------:R1:W2:Y:S04]  /*05e0*/  LDG.E R16, desc[UR4][R12.64] ;  /* 0x000000040c107981 */ /* 0x0002a8000c1e1900 */
[----:B------:R3:W4:Y:S01]  /*05f0*/  LDG.E R21, desc[UR4][R10.64] ;  /* 0x000000040a157981 */ /* 0x000722000c1e1900 */
[----:B0-----:R-:W-:-:S04]  /*0600*/  IMAD.WIDE R14, R0, 0x4, R14 ;  /* 0x00000004000e7825 */ /* 0x001fc800078e020e */
[----:B-1----:R-:W-:-:S04]  /*0610*/  IMAD.WIDE R12, R0, 0x4, R12 ;  /* 0x00000004000c7825 */ /* 0x002fc800078e020c */
[----:B---3--:R-:W-:Y:S01]  /*0620*/  IMAD.WIDE R10, R0, 0x4, R10 ;  /* 0x00000004000a7825 */ /* 0x008fe200078e020a */
        /* <DEDUP_REMOVED lines=9> */
[----:B----4-:R-:W-:-:S05]  /*06c0*/  FMUL R21, R18, R21 ;  /* 0x0000001512157220 */ /* 0x010fca0000400000 */
        /* <DEDUP_REMOVED lines=19> */
[----:B------:R-:W2:Y:S04]  /*0800*/  LDG.E R16, desc[UR4][R12.64] ;  /* 0x000000040c107981 */ /* 0x000ea8000c1e1900 */
[----:B------:R-:W3:Y:S01]  /*0810*/  LDG.E R11, desc[UR4][R10.64] ;  /* 0x000000040a0b7981 */ /* 0x000ee2000c1e1900 */
[C---:B------:R-:W-:Y:S01]  /*0820*/  LEA R9, R0.reuse, R9, 0x2 ;  /* 0x0000000900097211 */ /* 0x040fe200078e10ff */
        /* <DEDUP_REMOVED lines=9> */
[----:B0-----:R-:W-:Y:S01]  /*08c0*/  @!P0 FMUL R18, R18, R18 ;  /* 0x0000001212128220 */ /* 0x001fe20000400000 */
[----:B------:R-:W-:-:S03]  /*08d0*/  ISETP.GE.AND P0, PT, R9, R8, PT ;  /* 0x000000080900720c */ /* 0x000fc60003f06270 */
[----:B---3--:R-:W-:-:S05]  /*08e0*/  FMUL R18, R18, R11 ;  /* 0x0000000b12127220 */ /* 0x008fca0000400000 */
[----:B------:R-:W-:-:S05]  /*08f0*/  FMNMX R11, R18, 1.175494350822287508e-38, !PT ;  /* 0x00800000120b7809 */ /* 0x000fca0007800000 */
[----:B------:R1:W-:Y:S01]  /*0900*/  STG.E desc[UR4][R14.64], R11 ;  /* 0x0000000b0e007986 */ /* 0x0003e2000c101904 */
[----:B------:R-:W-:Y:S05]  /*0910*/  @!P0 BRA `(.L_x_3) ;  /* 0xfffffff800e48947 */ /* 0x000fea000383ffff */
[----:B------:R-:W-:Y:S05]  /*0920*/  EXIT ;  /* 0x000000000000794d */ /* 0x000fea0003800000 */
.L_x_4:
[----:B------:R-:W-:-:S00]  /*0930*/  BRA `(.L_x_4) ;  /* 0xfffffffc00fc7947 */ /* 0x000fc0000383ffff */
[----:B------:R-:W-:-:S00]  /*0940*/  NOP ;  /* 0x0000000000007918 */ /* 0x000fc00000000000 */
        /* <DEDUP_REMOVED lines=11> */
.L_x_14:


//--------------------- .text._Z8init_rngP17curandStateXORWOWmi --------------------------
	.section	.text._Z8init_rngP17curandStateXORWOWmi,"ax",@progbits
	.align	128
        .global         _Z8init_rngP17curandStateXORWOWmi
        .type           _Z8init_rngP17curandStateXORWOWmi,@function
        .size           _Z8init_rngP17curandStateXORWOWmi,(.L_x_15 - _Z8init_rngP17curandStateXORWOWmi)
        .other          _Z8init_rngP17curandStateXORWOWmi,@"STO_CUDA_ENTRY STV_DEFAULT"
_Z8init_rngP17curandStateXORWOWmi:
.text._Z8init_rngP17curandStateXORWOWmi:
[----:B------:R-:W-:Y:S01]  /*0000*/  LDC R1, c[0x0][0x37c] ;  /* 0x0000df00ff017b82 */ /* 0x000fe20000000800 */
[----:B------:R-:W0:Y:S07]  /*0010*/  S2R R0, SR_TID.X ;  /* 0x0000000000007919 */ /* 0x000e2e0000002100 */
[----:B------:R-:W0:Y:S01]  /*0020*/  S2UR UR4, SR_CTAID.X ;  /* 0x00000000000479c3 */ /* 0x000e220000002500 */
[----:B------:R-:W1:Y:S07]  /*0030*/  LDCU UR5, c[0x0][0x390] ;  /* 0x00007200ff0577ac */ /* 0x000e6e0008000800 */
[----:B------:R-:W0:Y:S02]  /*0040*/  LDC R13, c[0x0][0x360] ;  /* 0x0000d800ff0d7b82 */ /* 0x000e240000000800 */
[----:B0-----:R-:W-:-:S05]  /*0050*/  IMAD R13, R13, UR4, R0 ;  /* 0x000000040d0d7c24 */ /* 0x001fca000f8e0200 */
[----:B-1----:R-:W-:-:S13]  /*0060*/  ISETP.GE.AND P0, PT, R13, UR5, PT ;  /* 0x000000050d007c0c */ /* 0x002fda000bf06270 */
[----:B------:R-:W-:Y:S05]  /*0070*/  @P0 EXIT ;  /* 0x000000000000094d */ /* 0x000fea0003800000 */
[----:B------:R-:W0:Y:S01]  /*0080*/  LDC.64 R2, c[0x0][0x388] ;  /* 0x0000e200ff027b82 */ /* 0x000e220000000a00 */
[----:B------:R-:W1:Y:S01]  /*0090*/  LDCU.64 UR4, c[0x0][0x358] ;  /* 0x00006b00ff0477ac */ /* 0x000e620008000a00 */
[----:B------:R-:W-:Y:S01]  /*00a0*/  ISETP.NE.AND P0, PT, R13, RZ, PT ;  /* 0x000000ff0d00720c */ /* 0x000fe20003f05270 */
[----:B------:R-:W-:Y:S05]  /*00b0*/  BSSY.RECONVERGENT B0, `(.L_x_5) ;  /* 0x00000e1000007945 */ /* 0x000fea0003800200 */
[----:B------:R-:W2:Y:S01]  /*00c0*/  LDC.64 R6, c[0x0][0x380] ;  /* 0x0000e000ff067b82 */ /* 0x000ea20000000a00 */
[----:B0-----:R-:W-:Y:S02]  /*00d0*/  LOP3.LUT R0, R2, 0xaad26b49, RZ, 0x3c, !PT ;  /* 0xaad26b4902007812 */ /* 0x001fe400078e3cff */
[----:B------:R-:W-:-:S03]  /*00e0*/  LOP3.LUT R2, R3, 0xf7dcefdd, RZ, 0x3c, !PT ;  /* 0xf7dcefdd03027812 */ /* 0x000fc600078e3cff */
[----:B------:R-:W-:Y:S02]  /*00f0*/  IMAD R0, R0, 0x4182bed5, RZ ;  /* 0x4182bed500007824 */ /* 0x000fe400078e02ff */
[----:B------:R-:W-:Y:S02]  /*0100*/  IMAD R3, R2, -0x658354e5, RZ ;  /* 0x9a7cab1b02037824 */ /* 0x000fe400078e02ff */
[----:B--2---:R-:W-:Y:S01]  /*0110*/  IMAD.WIDE R6, R13, 0x30, R6 ;  /* 0x000000300d067825 */ /* 0x004fe200078e0206 */
[C---:B------:R-:W-:Y:S02]  /*0120*/  LOP3.LUT R8, R0.reuse, 0x159a55e5, RZ, 0x3c, !PT ;  /* 0x159a55e500087812 */ /* 0x040fe400078e3cff */
[C---:B------:R-:W-:Y:S01]  /*0130*/  IADD3 R4, PT, PT, R0.reuse, 0x64f0c9, R3 ;  /* 0x0064f0c900047810 */ /* 0x040fe20007ffe003 */
[C---:B------:R-:W-:Y:S01]  /*0140*/  VIADD R5, R0.reuse, 0x75bcd15 ;  /* 0x075bcd1500057836 */ /* 0x040fe20000000000 */
[----:B------:R-:W-:Y:S01]  /*0150*/  LOP3.LUT R10, R3, 0x5491333, RZ, 0x3c, !PT ;  /* 0x05491333030a7812 */ /* 0x000fe200078e3cff */
[----:B------:R-:W-:-:S02]  /*0160*/  VIADD R11, R0, 0x583f19 ;  /* 0x00583f19000b7836 */ /* 0x000fc40000000000 */
[----:B------:R-:W-:Y:S01]  /*0170*/  VIADD R9, R3, 0x1f123bb5 ;  /* 0x1f123bb503097836 */ /* 0x000fe20000000000 */
[----:B-1----:R0:W-:Y:S04]  /*0180*/  STG.E.64 desc[UR4][R6.64], R4 ;  /* 0x0000000406007986 */ /* 0x0021e8000c101b04 */
[----:B------:R0:W-:Y:S04]  /*0190*/  STG.E.64 desc[UR4][R6.64+0x8], R8 ;  /* 0x0000080806007986 */ /* 0x0001e8000c101b04 */
[----:B------:R0:W-:Y:S01]  /*01a0*/  STG.E.64 desc[UR4][R6.64+0x10], R10 ;  /* 0x0000100a06007986 */ /* 0x0001e2000c101b04 */
[----:B------:R-:W-:Y:S05]  /*01b0*/  @!P0 BRA `(.L_x_6) ;  /* 0x0000000c00408947 */ /* 0x000fea0003800000 */
[----:B------:R-:W-:Y:S01]  /*01c0*/  SHF.R.S32.HI R0, RZ, 0x1f, R13 ;  /* 0x0000001fff007819 */ /* 0x000fe2000001140d */
[----:B------:R-:W-:-:S07]  /*01d0*/  IMAD.MOV.U32 R12, RZ, RZ, RZ ;  /* 0x000000ffff0c7224 */ /* 0x000fce00078e00ff */
.L_x_12:
[----:B-1----:R-:W-:Y:S01]  /*01e0*/  LOP3.LUT R2, R13, 0x3, RZ, 0xc0, !PT ;  /* 0x000000030d027812 */ /* 0x002fe200078ec0ff */
[----:B------:R-:W-:Y:S03]  /*01f0*/  BSSY.RECONVERGENT B1, `(.L_x_7) ;  /* 0x00000c6000017945 */ /* 0x000fe60003800200 */
[----:B------:R-:W-:-:S04]  /*0200*/  ISETP.NE.U32.AND P0, PT, R2, RZ, PT ;  /* 0x000000ff0200720c */ /* 0x000fc80003f05070 */
[----:B------:R-:W-:-:S13]  /*0210*/  ISETP.NE.AND.EX P0, PT, RZ, RZ, PT, P0 ;  /* 0x000000ffff00720c */ /* 0x000fda0003f05300 */
[----:B------:R-:W-:Y:S05]  /*0220*/  @!P0 BRA `(.L_x_8) ;  /* 0x0000000c00088947 */ /* 0x000fea0003800000 */
[----:B0-----:R-:W0:Y:S01]  /*0230*/  LDC.64 R8, c[0x4][RZ] ;  /* 0x01000000ff087b82 */ /* 0x001e220000000a00 */
[----:B------:R-:W-:Y:S02]  /*0240*/  IMAD.MOV.U32 R14, RZ, RZ, RZ ;  /* 0x000000ffff0e7224 */ /* 0x000fe400078e00ff */
[----:B0-----:R-:W-:-:S07]  /*0250*/  IMAD.WIDE.U32 R8, R12, 0xc80, R8 ;  /* 0x00000c800c087825 */ /* 0x001fce00078e0008 */
.L_x_11:
[----:B-1----:R-:W-:Y:S01]  /*0260*/  IMAD.MOV.U32 R15, RZ, RZ, RZ ;  /* 0x000000ffff0f7224 */ /* 0x002fe200078e00ff */
[----:B------:R-:W-:Y:S01]  /*0270*/  CS2R R2, SRZ ;  /* 0x0000000000027805 */ /* 0x000fe2000001ff00 */
[----:B------:R-:W-:Y:S01]  /*0280*/  IMAD.MOV.U32 R17, RZ, RZ, RZ ;  /* 0x000000ffff117224 */ /* 0x000fe200078e00ff */
[----:B------:R-:W-:-:S07]  /*0290*/  CS2R R4, SRZ ;  /* 0x0000000000047805 */ /* 0x000fce000001ff00 */
.L_x_10:
[----:B------:R-:W-:-:S05]  /*02a0*/  IMAD.WIDE.U32 R10, R17, 0x4, R6 ;  /* 0x00000004110a7825 */ /* 0x000fca00078e0006 */
[----:B------:R0:W5:Y:S01]  /*02b0*/  LDG.E R16, desc[UR4][R10.64+0x4] ;  /* 0x000004040a107981 */ /* 0x000162000c1e1900 */
[----:B------:R-:W-:-:S07]  /*02c0*/  IMAD.MOV.U32 R19, RZ, RZ, RZ ;  /* 0x000000ffff137224 */ /* 0x000fce00078e00ff */
.L_x_9:
[----:B-----5:R-:W-:Y:S01]  /*02d0*/  SHF.R.U32.HI R24, RZ, R19, R16 ;  /* 0x00000013ff187219 */ /* 0x020fe20000011610 */
[----:B0-----:R-:W-:-:S03]  /*02e0*/  IMAD.SHL.U32 R10, R17, 0x20, RZ ;  /* 0x00000020110a7824 */ /* 0x001fc600078e00ff */
[----:B------:R-:W-:Y:S01]  /*02f0*/  LOP3.LUT R11, R24, 0x1, RZ, 0xc0, !PT ;  /* 0x00000001180b7812 */ /* 0x000fe200078ec0ff */
[----:B------:R-:W-:-:S03]  /*0300*/  IMAD.IADD R10, R10, 0x1, R19 ;  /* 0x000000010a0a7824 */ /* 0x000fc600078e0213 */
[----:B------:R-:W-:Y:S01]  /*0310*/  ISETP.NE.U32.AND P0, PT, R11, 0x1, PT ;  /* 0x000000010b00780c */ /* 0x000fe20003f05070 */
[----:B------:R-:W-:-:S03]  /*0320*/  IMAD R11, R10, 0x5, RZ ;  /* 0x000000050a0b7824 */ /* 0x000fc600078e02ff */
[----:B------:R-:W-:Y:S01]  /*0330*/  R2P PR, R24, 0x7e ;  /* 0x0000007e18007804 */ /* 0x000fe20000000000 */
[----:B------:R-:W-:-:S08]  /*0340*/  IMAD.WIDE.U32 R10, R11, 0x4, R8 ;  /* 0x000000040b0a7825 */ /* 0x000fd000078e0008 */
[----:B------:R-:W2:Y:S04]  /*0350*/  @!P0 LDG.E R18, desc[UR4][R10.64] ;  /* 0x000000040a128981 */ /* 0x000ea8000c1e1900 */
[----:B------:R-:W3:Y:S04]  /*0360*/  @!P0 LDG.E R20, desc[UR4][R10.64+0x10] ;  /* 0x000010040a148981 */ /* 0x000ee8000c1e1900 */
[----:B------:R-:W4:Y:S04]  /*0370*/  @P1 LDG.E R22, desc[UR4][R10.64+0x14] ;  /* 0x000014040a161981 */ /* 0x000f28000c1e1900 */
[----:B------:R-:W4:Y:S04]  /*0380*/  @P2 LDG.E R26, desc[UR4][R10.64+0x28] ;  /* 0x000028040a1a2981 */ /* 0x000f28000c1e1900 */
[----:B------:R-:W4:Y:S04]  /*0390*/  @!P0 LDG.E R21, desc[UR4][R10.64+0x4] ;  /* 0x000004040a158981 */ /* 0x000f28000c1e1900 */
[----:B------:R-:W4:Y:S04]  /*03a0*/  @!P0 LDG.E R23, desc[UR4][R10.64+0xc] ;  /* 0x00000c040a178981 */ /* 0x000f28000c1e1900 */
[----:B------:R-:W4:Y:S04]  /*03b0*/  @P1 LDG.E R25, desc[UR4][R10.64+0x18] ;  /* 0x000018040a191981 */ /* 0x000f28000c1e1900 */
[----:B------:R-:W4:Y:S04]  /*03c0*/  @P3 LDG.E R28, desc[UR4][R10.64+0x3c] ;  /* 0x00003c040a1c3981 */ /* 0x000f28000c1e1900 */
[----:B------:R-:W4:Y:S01]  /*03d0*/  @P6 LDG.E R27, desc[UR4][R10.64+0x7c] ;  /* 0x00007c040a1b6981 */ /* 0x000f22000c1e1900 */
[----:B--2---:R-:W-:-:S03]  /*03e0*/  @!P0 LOP3.LUT R15, R15, R18, RZ, 0x3c, !PT ;  /* 0x000000120f0f8212 */ /* 0x004fc600078e3cff */
[----:B------:R-:W2:Y:S01]  /*03f0*/  @!P0 LDG.E R18, desc[UR4][R10.64+0x8] ;  /* 0x000008040a128981 */ /* 0x000ea2000c1e1900 */
[----:B---3--:R-:W-:-:S03]  /*0400*/  @!P0 LOP3.LUT R3, R3, R20, RZ, 0x3c, !PT ;  /* 0x0000001403038212 */ /* 0x008fc600078e3cff */
[----:B------:R-:W3:Y:S01]  /*0410*/  @P1 LDG.E R20, desc[UR4][R10.64+0x24] ;  /* 0x000024040a141981 */ /* 0x000ee2000c1e1900 */
[----:B----4-:R-:W-:-:S03]  /*0420*/  @P1 LOP3.LUT R15, R15, R22, RZ, 0x3c, !PT ;  /* 0x000000160f0f1212 */ /* 0x010fc600078e3cff */
[----:B------:R-:W4:Y:S01]  /*0430*/  @P2 LDG.E R22, desc[UR4][R10.64+0x38] ;  /* 0x000038040a162981 */ /* 0x000f22000c1e1900 */
[----:B------:R-:W-:-:S03]  /*0440*/  @P2 LOP3.LUT R15, R15, R26, RZ, 0x3c, !PT ;  /* 0x0000001a0f0f2212 */ /* 0x000fc600078e3cff */
[----:B------:R-:W4:Y:S01]  /*0450*/  @P4 LDG.E R26, desc[UR4][R10.64+0x50] ;  /* 0x000050040a1a4981 */ /* 0x000f22000c1e1900 */
[----:B------:R-:W-:-:S03]  /*0460*/  @!P0 LOP3.LUT R4, R4, R21, RZ, 0x3c, !PT ;  /* 0x0000001504048212 */ /* 0x000fc600078e3cff */
[----:B------:R-:W4:Y:S01]  /*0470*/  @P1 LDG.E R21, desc[UR4][R10.64+0x20] ;  /* 0x000020040a151981 */ /* 0x000f22000c1e1900 */
[----:B------:R-:W-:-:S03]  /*0480*/  @!P0 LOP3.LUT R2, R2, R23, RZ, 0x3c, !PT ;  /* 0x0000001702028212 */ /* 0x000fc600078e3cff */
[----:B------:R-:W4:Y:S01]  /*0490*/  @P2 LDG.E R23, desc[UR4][R10.64+0x2c] ;  /* 0x00002c040a172981 */ /* 0x000f22000c1e1900 */
[----:B------:R-:W-:-:S03]  /*04a0*/  @P1 LOP3.LUT R4, R4, R25, RZ, 0x3c, !PT ;  /* 0x0000001904041212 */ /* 0x000fc600078e3cff */
[----:B------:R-:W4:Y:S01]  /*04b0*/  @P2 LDG.E R25, desc[UR4][R10.64+0x34] ;  /* 0x000034040a192981 */ /* 0x000f22000c1e1900 */
[----:B--2---:R-:W-:-:S03]  /*04c0*/  @!P0 LOP3.LUT R5, R5, R18, RZ, 0x3c, !PT ;  /* 0x0000001205058212 */ /* 0x004fc600078e3cff */
[----:B------:R-:W2:Y:S01]  /*04d0*/  @P1 LDG.E R18, desc[UR4][R10.64+0x1c] ;  /* 0x00001c040a121981 */ /* 0x000ea2000c1e1900 */
[----:B---3--:R-:W-:-:S03]  /*04e0*/  @P1 LOP3.LUT R3, R3, R20, RZ, 0x3c, !PT ;  /* 0x0000001403031212 */ /* 0x008fc600078e3cff */
[----:B------:R-:W3:Y:S01]  /*04f0*/  @P2 LDG.E R20, desc[UR4][R10.64+0x30] ;  /* 0x000030040a142981 */ /* 0x000ee2000c1e1900 */
[----:B----4-:R-:W-:-:S03]  /*0500*/  @P2 LOP3.LUT R3, R3, R22, RZ, 0x3c, !PT ;  /* 0x0000001603032212 */ /* 0x010fc600078e3cff */
[----:B------:R-:W4:Y:S01]  /*0510*/  @P3 LDG.E R22, desc[UR4][R10.64+0x4c] ;  /* 0x00004c040a163981 */ /* 0x000f22000c1e1900 */
[----:B------:R-:W-:-:S04]  /*0520*/  @P3 LOP3.LUT R15, R15, R28, RZ, 0x3c, !PT ;  /* 0x0000001c0f0f3212 */ /* 0x000fc800078e3cff */
[----:B------:R-:W-:Y:S02]  /*0530*/  @P4 LOP3.LUT R15, R15, R26, RZ, 0x3c, !PT ;  /* 0x0000001a0f0f4212 */ /* 0x000fe400078e3cff */
[----:B------:R-:W-:Y:S01]  /*0540*/  @P1 LOP3.LUT R2, R2, R21, RZ, 0x3c, !PT ;  /* 0x0000001502021212 */ /* 0x000fe200078e3cff */
[----:B------:R-:W4:Y:S04]  /*0550*/  @P5 LDG.E R26, desc[UR4][R10.64+0x64] ;  /* 0x000064040a1a5981 */ /* 0x000f28000c1e1900 */
[----:B------:R-:W4:Y:S01]  /*0560*/  @P3 LDG.E R21, desc[UR4][R10.64+0x40] ;  /* 0x000040040a153981 */ /* 0x000f22000c1e1900 */
[----:B------:R-:W-:Y:S02]  /*0570*/  @P2 LOP3.LUT R4, R4, R23, RZ, 0x3c, !PT ;  /* 0x0000001704042212 */ /* 0x000fe400078e3cff */
[----:B------:R-:W-:Y:S01]  /*0580*/  @P2 LOP3.LUT R2, R2, R25, RZ, 0x3c, !PT ;  /* 0x0000001902022212 */ /* 0x000fe200078e3cff */
[----:B------:R-:W4:Y:S04]  /*0590*/  @P3 LDG.E R23, desc[UR4][R10.64+0x48] ;  /* 0x000048040a173981 */ /* 0x000f28000c1e1900 */
[----:B------:R-:W4:Y:S01]  /*05a0*/  @P4 LDG.E R25, desc[UR4][R10.64+0x54] ;  /* 0x000054040a194981 */ /* 0x000f22000c1e1900 */
[----:B--2---:R-:W-:-:S03]  /*05b0*/  @P1 LOP3.LUT R5, R5, R18, RZ, 0x3c, !PT ;  /* 0x0000001205051212 */ /* 0x004fc600078e3cff */
[----:B------:R-:W2:Y:S01]  /*05c0*/  @P3 LDG.E R18, desc[UR4][R10.64+0x44] ;  /* 0x000044040a123981 */ /* 0x000ea2000c1e1900 */
[----:B---3--:R-:W-:-:S03]  /*05d0*/  @P2 LOP3.LUT R5, R5, R20, RZ, 0x3c, !PT ;  /* 0x0000001405052212 */ /* 0x008fc600078e3cff */
[----:B------:R-:W3:Y:S01]  /*05e0*/  @P4 LDG.E R20, desc[UR4][R10.64+0x58] ;  /* 0x000058040a144981 */ /* 0x000ee2000c1e1900 */
[----:B----4-:R-:W-:-:S03]  /*05f0*/  @P3 LOP3.LUT R3, R3, R22, RZ, 0x3c, !PT ;  /* 0x0000001603033212 */ /* 0x010fc600078e3cff */
[----:B------:R-:W4:Y:S01]  /*0600*/  @P4 LDG.E R22, desc[UR4][R10.64+0x60] ;  /* 0x000060040a164981 */ /* 0x000f22000c1e1900 */
[----:B------:R-:W-:Y:S02]  /*0610*/  LOP3.LUT P0, RZ, R24, 0x80, RZ, 0xc0, !PT ;  /* 0x0000008018ff7812 */ /* 0x000fe4000780c0ff */
[----:B------:R-:W-:Y:S02]  /*0620*/  @P5 LOP3.LUT R15, R15, R26, RZ, 0x3c, !PT ;  /* 0x0000001a0f0f5212 */ /* 0x000fe400078e3cff */
[----:B------:R-:W4:Y:S01]  /*0630*/  @P6 LDG.E R26, desc[UR4][R10.64+0x78] ;  /* 0x000078040a1a6981 */ /* 0x000f22000c1e1900 */
[----:B------:R-:W-:-:S03]  /*0640*/  @P3 LOP3.LUT R4, R4, R21, RZ, 0x3c, !PT ;  /* 0x0000001504043212 */ /* 0x000fc600078e3cff */
[----:B------:R-:W4:Y:S01]  /*0650*/  @P4 LDG.E R21, desc[UR4][R10.64+0x5c] ;  /* 0x00005c040a154981 */ /* 0x000f22000c1e1900 */
[----:B------:R-:W-:-:S03]  /*0660*/  @P3 LOP3.LUT R2, R2, R23, RZ, 0x3c, !PT ;  /* 0x0000001702023212 */ /* 0x000fc600078e3cff */
[----:B------:R-:W4:Y:S01]  /*0670*/  @P5 LDG.E R23, desc[UR4][R10.64+0x68] ;  /* 0x000068040a175981 */ /* 0x000f22000c1e1900 */
[----:B------:R-:W-:-:S03]  /*0680*/  @P4 LOP3.LUT R4, R4, R25, RZ, 0x3c, !PT ;  /* 0x0000001904044212 */ /* 0x000fc600078e3cff */
[----:B------:R-:W4:Y:S01]  /*0690*/  @P5 LDG.E R25, desc[UR4][R10.64+0x70] ;  /* 0x000070040a195981 */ /* 0x000f22000c1e1900 */
[----:B--2---:R-:W-:-:S03]  /*06a0*/  @P3 LOP3.LUT R5, R5, R18, RZ, 0x3c, !PT ;  /* 0x0000001205053212 */ /* 0x004fc600078e3cff */
[----:B------:R-:W2:Y:S01]  /*06b0*/  @P5 LDG.E R18, desc[UR4][R10.64+0x6c] ;  /* 0x00006c040a125981 */ /* 0x000ea2000c1e1900 */
[----:B---3--:R-:W-:-:S03]  /*06c0*/  @P4 LOP3.LUT R5, R5, R20, RZ, 0x3c, !PT ;  /* 0x0000001405054212 */ /* 0x008fc600078e3cff */
[----:B------:R-:W3:Y:S01]  /*06d0*/  @P5 LDG.E R20, desc[UR4][R10.64+0x74] ;  /* 0x000074040a145981 */ /* 0x000ee2000c1e1900 */
[----:B----4-:R-:W-:-:S03]  /*06e0*/  @P4 LOP3.LUT R3, R3, R22, RZ, 0x3c, !PT ;  /* 0x0000001603034212 */ /* 0x010fc600078e3cff */
[----:B------:R-:W4:Y:S01]  /*06f0*/  @P0 LDG.E R22, desc[UR4][R10.64+0x8c] ;  /* 0x00008c040a160981 */ /* 0x000f22000c1e1900 */
[----:B------:R-:W-:-:S03]  /*0700*/  @P6 LOP3.LUT R15, R15, R26, RZ, 0x3c, !PT ;  /* 0x0000001a0f0f6212 */ /* 0x000fc600078e3cff */
        /* <DEDUP_REMOVED lines=13> */
[----:B------:R-:W-:Y:S02]  /*07e0*/  @P6 LOP3.LUT R4, R4, R27, RZ, 0x3c, !PT ;  /* 0x0000001b04046212 */ /* 0x000fe400078e3cff */
[----:B------:R-:W-:Y:S02]  /*07f0*/  @P6 LOP3.LUT R2, R2, R21, RZ, 0x3c, !PT ;  /* 0x0000001502026212 */ /* 0x000fe400078e3cff */
[----:B------:R-:W-:Y:S02]  /*0800*/  @P0 LOP3.LUT R4, R4, R23, RZ, 0x3c, !PT ;  /* 0x0000001704040212 */ /* 0x000fe400078e3cff */
[----:B------:R-:W-:Y:S02]  /*0810*/  @P0 LOP3.LUT R2, R2, R25, RZ, 0x3c, !PT ;  /* 0x0000001902020212 */ /* 0x000fe400078e3cff */
[----:B--2---:R-:W-:Y:S02]  /*0820*/  @P6 LOP3.LUT R5, R5, R18, RZ, 0x3c, !PT ;  /* 0x0000001205056212 */ /* 0x004fe400078e3cff */
[----:B---3--:R-:W-:-:S02]  /*0830*/  @P6 LOP3.LUT R3, R3, R20, RZ, 0x3c, !PT ;  /* 0x0000001403036212 */ /* 0x008fc400078e3cff */
[----:B----4-:R-:W-:Y:S02]  /*0840*/  @P0 LOP3.LUT R5, R5, R22, RZ, 0x3c, !PT ;  /* 0x0000001605050212 */ /* 0x010fe400078e3cff */
[----:B------:R-:W-:Y:S02]  /*0850*/  @P0 LOP3.LUT R3, R3, R26, RZ, 0x3c, !PT ;  /* 0x0000001a03030212 */ /* 0x000fe400078e3cff */
[----:B------:R-:W-:-:S13]  /*0860*/  R2P PR, R24.B1, 0x7f ;  /* 0x0000007f18007804 */ /* 0x000fda0000001000 */
[----:B------:R-:W2:Y:S04]  /*0870*/  @P0 LDG.E R18, desc[UR4][R10.64+0xa0] ;  /* 0x0000a0040a120981 */ /* 0x000ea8000c1e1900 */
[----:B------:R-:W3:Y:S04]  /*0880*/  @P1 LDG.E R22, desc[UR4][R10.64+0xb4] ;  /* 0x0000b4040a161981 */ /* 0x000ee8000c1e1900 */
[----:B------:R-:W4:Y:S04]  /*0890*/  @P2 LDG.E R26, desc[UR4][R10.64+0xc8] ;  /* 0x0000c8040a1a2981 */ /* 0x000f28000c1e1900 */
[----:B------:R-:W4:Y:S04]  /*08a0*/  @P3 LDG.E R28, desc[UR4][R10.64+0xdc] ;  /* 0x0000dc040a1c3981 */ /* 0x000f28000c1e1900 */
[----:B------:R-:W4:Y:S04]  /*08b0*/  @P0 LDG.E R23, desc[UR4][R10.64+0xa4] ;  /* 0x0000a4040a170981 */ /* 0x000f28000c1e1900 */
[----:B------:R-:W4:Y:S04]  /*08c0*/  @P0 LDG.E R20, desc[UR4][R10.64+0xa8] ;  /* 0x0000a8040a140981 */ /* 0x000f28000c1e1900 */
[----:B------:R-:W4:Y:S04]  /*08d0*/  @P4 LDG.E R25, desc[UR4][R10.64+0xf0] ;  /* 0x0000f0040a194981 */ /* 0x000f28000c1e1900 */
        /* <DEDUP_REMOVED lines=21> */
[----:B------:R-:W-:Y:S02]  /*0a30*/  LOP3.LUT P0, RZ, R24, 0x8000, RZ, 0xc0, !PT ;  /* 0x0000800018ff7812 */ /* 0x000fe4000780c0ff */
[----:B----4-:R-:W-:Y:S01]  /*0a40*/  @P5 LOP3.LUT R15, R15, R26, RZ, 0x3c, !PT ;  /* 0x0000001a0f0f5212 */ /* 0x010fe200078e3cff */
[----:B------:R-:W4:Y:S04]  /*0a50*/  @P3 LDG.E R24, desc[UR4][R10.64+0xe4] ;  /* 0x0000e4040a183981 */ /* 0x000f28000c1e1900 */
[----:B------:R-:W2:Y:S01]  /*0a60*/  @P6 LDG.E R26, desc[UR4][R10.64+0x118] ;  /* 0x000118040a1a6981 */ /* 0x000ea2000c1e1900 */
        /* <DEDUP_REMOVED lines=8> */
[----:B---3--:R-:W-:-:S03]  /*0af0*/  @P2 LOP3.LUT R3, R3, R22, RZ, 0x3c, !PT ;  /* 0x0000001603032212 */ /* 0x008fc600078e3cff */
[----:B------:R-:W3:Y:S01]  /*0b00*/  @P4 LDG.E R22, desc[UR4][R10.64+0x100] ;  /* 0x000100040a164981 */ /* 0x000ee2000c1e1900 */
[----:B--2---:R-:W-:-:S03]  /*0b10*/  @P6 LOP3.LUT R15, R15, R26, RZ, 0x3c, !PT ;  /* 0x0000001a0f0f6212 */ /* 0x004fc600078e3cff */
[----:B------:R-:W2:Y:S01]  /*0b20*/  @P0 LDG.E R26, desc[UR4][R10.64+0x12c] ;  /* 0x00012c040a1a0981 */ /* 0x000ea2000c1e1900 */
[----:B----4-:R-:W-:-:S03]  /*0b30*/  @P2 LOP3.LUT R2, R2, R23, RZ, 0x3c, !PT ;  /* 0x0000001702022212 */ /* 0x010fc600078e3cff */
[----:B------:R-:W4:Y:S01]  /*0b40*/  @P4 LDG.E R23, desc[UR4][R10.64+0xfc] ;  /* 0x0000fc040a174981 */ /* 0x000f22000c1e1900 */
[----:B------:R-:W-:-:S03]  /*0b50*/  @P2 LOP3.LUT R5, R5, R20, RZ, 0x3c, !PT ;  /* 0x0000001405052212 */ /* 0x000fc600078e3cff */
[----:B------:R-:W4:Y:S01]  /*0b60*/  @P4 LDG.E R20, desc[UR4][R10.64+0xf8] ;  /* 0x0000f8040a144981 */ /* 0x000f22000c1e1900 */
[----:B------:R-:W-:Y:S02]  /*0b70*/  @P3 LOP3.LUT R2, R2, R27, RZ, 0x3c, !PT ;  /* 0x0000001b02023212 */ /* 0x000fe400078e3cff */
[----:B------:R-:W-:Y:S01]  /*0b80*/  @P3 LOP3.LUT R4, R4, R25, RZ, 0x3c, !PT ;  /* 0x0000001904043212 */ /* 0x000fe200078e3cff */
[----:B------:R-:W4:Y:S01]  /*0b90*/  @P5 LDG.E R27, desc[UR4][R10.64+0x110] ;  /* 0x000110040a1b5981 */ /* 0x000f22000c1e1900 */
[----:B------:R-:W-:-:S03]  /*0ba0*/  @P3 LOP3.LUT R5, R5, R24, RZ, 0x3c, !PT ;  /* 0x0000001805053212 */ /* 0x000fc600078e3cff */
[----:B------:R-:W4:Y:S04]  /*0bb0*/  @P5 LDG.E R25, desc[UR4][R10.64+0x108] ;  /* 0x000108040a195981 */ /* 0x000f28000c1e1900 */
        /* <DEDUP_REMOVED lines=19> */
[----:B------:R-:W-:-:S05]  /*0cf0*/  VIADD R19, R19, 0x10 ;  /* 0x0000001013137836 */ /* 0x000fca0000000000 */
[----:B------:R-:W-:Y:S02]  /*0d00*/  ISETP.NE.AND P1, PT, R19, 0x20, PT ;  /* 0x000000201300780c */ /* 0x000fe40003f25270 */
[----:B------:R-:W-:Y:S02]  /*0d10*/  @P5 LOP3.LUT R3, R3, R18, RZ, 0x3c, !PT ;  /* 0x0000001203035212 */ /* 0x000fe400078e3cff */
[----:B------:R-:W-:Y:S02]  /*0d20*/  @P6 LOP3.LUT R4, R4, R21, RZ, 0x3c, !PT ;  /* 0x0000001504046212 */ /* 0x000fe400078e3cff */
[----:B---3--:R-:W-:-:S04]  /*0d30*/  @P6 LOP3.LUT R3, R3, R22, RZ, 0x3c, !PT ;  /* 0x0000001603036212 */ /* 0x008fc800078e3cff */
[----:B--2---:R-:W-:Y:S02]  /*0d40*/  @P0 LOP3.LUT R3, R3, R26, RZ, 0x3c, !PT ;  /* 0x0000001a03030212 */ /* 0x004fe400078e3cff */
[----:B----4-:R-:W-:Y:S02]  /*0d50*/  @P6 LOP3.LUT R2, R2, R23, RZ, 0x3c, !PT ;  /* 0x0000001702026212 */ /* 0x010fe400078e3cff */
[----:B------:R-:W-:Y:S02]  /*0d60*/  @P6 LOP3.LUT R5, R5, R20, RZ, 0x3c, !PT ;  /* 0x0000001405056212 */ /* 0x000fe400078e3cff */
[----:B------:R-:W-:Y:S02]  /*0d70*/  @P0 LOP3.LUT R2, R2, R27, RZ, 0x3c, !PT ;  /* 0x0000001b02020212 */ /* 0x000fe400078e3cff */
[----:B------:R-:W-:Y:S02]  /*0d80*/  @P0 LOP3.LUT R4, R4, R25, RZ, 0x3c, !PT ;  /* 0x0000001904040212 */ /* 0x000fe400078e3cff */
[----:B------:R-:W-:Y:S01]  /*0d90*/  @P0 LOP3.LUT R5, R5, R24, RZ, 0x3c, !PT ;  /* 0x0000001805050212 */ /* 0x000fe200078e3cff */
[----:B------:R-:W-:Y:S06]  /*0da0*/  @P1 BRA `(.L_x_9) ;  /* 0xfffffff400481947 */ /* 0x000fec000383ffff */
[----:B------:R-:W-:-:S05]  /*0db0*/  VIADD R17, R17, 0x1 ;  /* 0x0000000111117836 */ /* 0x000fca0000000000 */
[----:B------:R-:W-:-:S13]  /*0dc0*/  ISETP.NE.AND P0, PT, R17, 0x5, PT ;  /* 0x000000051100780c */ /* 0x000fda0003f05270 */
[----:B------:R-:W-:Y:S05]  /*0dd0*/  @P0 BRA `(.L_x_10) ;  /* 0xfffffff400300947 */ /* 0x000fea000383ffff */
[----:B------:R1:W-:Y:S01]  /*0de0*/  STG.E.64 desc[UR4][R6.64+0x8], R4 ;  /* 0x0000080406007986 */ /* 0x0003e2000c101b04 */
[----:B------:R-:W-:Y:S01]  /*0df0*/  VIADD R14, R14, 0x1 ;  /* 0x000000010e0e7836 */ /* 0x000fe20000000000 */
[----:B------:R-:W-:Y:S02]  /*0e00*/  LOP3.LUT R11, R13, 0x3, RZ, 0xc0, !PT ;  /* 0x000000030d0b7812 */ /* 0x000fe400078ec0ff */
[----:B------:R1:W-:Y:S02]  /*0e10*/  STG.E.64 desc[UR4][R6.64+0x10], R2 ;  /* 0x0000100206007986 */ /* 0x0003e4000c101b04 */
[----:B------:R-:W-:Y:S02]  /*0e20*/  ISETP.GE.U32.AND P0, PT, R14, R11, PT ;  /* 0x0000000b0e00720c */ /* 0x000fe40003f06070 */
[----:B------:R1:W-:Y:S11]  /*0e30*/  STG.E desc[UR4][R6.64+0x4], R15 ;  /* 0x0000040f06007986 */ /* 0x0003f6000c101904 */
[----:B------:R-:W-:Y:S05]  /*0e40*/  @!P0 BRA `(.L_x_11) ;  /* 0xfffffff400048947 */ /* 0x000fea000383ffff */
.L_x_8:
[----:B------:R-:W-:Y:S05]  /*0e50*/  BSYNC.RECONVERGENT B1 ;  /* 0x0000000000017941 */ /* 0x000fea0003800200 */
.L_x_7:
[C---:B------:R-:W-:Y:S01]  /*0e60*/  ISETP.GT.U32.AND P0, PT, R13.reuse, 0x3, PT ;  /* 0x000000030d00780c */ /* 0x040fe20003f04070 */
[----:B------:R-:W-:Y:S01]  /*0e70*/  VIADD R12, R12, 0x1 ;  /* 0x000000010c0c7836 */ /* 0x000fe20000000000 */
[--C-:B------:R-:W-:Y:S02]  /*0e80*/  SHF.R.U64 R13, R13, 0x2, R0.reuse ;  /* 0x000000020d0d7819 */ /* 0x100fe40000001200 */
[----:B------:R-:W-:Y:S02]  /*0e90*/  ISETP.GT.U32.AND.EX P0, PT, R0, RZ, PT, P0 ;  /* 0x000000ff0000720c */ /* 0x000fe40003f04100 */
[----:B------:R-:W-:-:S11]  /*0ea0*/  SHF.R.U32.HI R0, RZ, 0x2, R0 ;  /* 0x00000002ff007819 */ /* 0x000fd60000011600 */
[----:B------:R-:W-:Y:S05]  /*0eb0*/  @P0 BRA `(.L_x_12) ;  /* 0xfffffff000c80947 */ /* 0x000fea000383ffff */
.L_x_6:
[----:B------:R-:W-:Y:S05]  /*0ec0*/  BSYNC.RECONVERGENT B0 ;  /* 0x0000000000007941 */ /* 0x000fea0003800200 */
.L_x_5:
[----:B------:R-:W-:Y:S04]  /*0ed0*/  STG.E.64 desc[UR4][R6.64+0x18], RZ ;  /* 0x000018ff06007986 */ /* 0x000fe8000c101b04 */
[----:B------:R-:W-:Y:S04]  /*0ee0*/  STG.E desc[UR4][R6.64+0x20], RZ ;  /* 0x000020ff06007986 */ /* 0x000fe8000c101904 */
[----:B------:R-:W-:Y:S01]  /*0ef0*/  STG.E.64 desc[UR4][R6.64+0x28], RZ ;  /* 0x000028ff06007986 */ /* 0x000fe2000c101b04 */
[----:B------:R-:W-:Y:S05]  /*0f00*/  EXIT ;  /* 0x000000000000794d */ /* 0x000fea0003800000 */
.L_x_13:
        /* <DEDUP_REMOVED lines=15> */
.L_x_15:


//--------------------- .nv.global.init           --------------------------
	.section	.nv.global.init,"aw",@progbits
	.align	4
.nv.global.init:
	.type		mrg32k3aM1SubSeq,@object
	.size		mrg32k3aM1SubSeq,(mrg32k3aM2SubSeq - mrg32k3aM1SubSeq)
mrg32k3aM1SubSeq:
        /*0000*/ 	.byte	0x0b, 0xcc, 0xee, 0x04, 0x73, 0x29, 0x8b, 0x6f, 0xf6, 0x53, 0x03, 0xf6, 0x23, 0xf6, 0xea, 0xda
        /* <DEDUP_REMOVED lines=125> */
	.type		mrg32k3aM2SubSeq,@object
	.size		mrg32k3aM2SubSeq,(mrg32k3aM1 - mrg32k3aM2SubSeq)
mrg32k3aM2SubSeq:
        /* <DEDUP_REMOVED lines=126> */
	.type		mrg32k3aM1,@object
	.size		mrg32k3aM1,(mrg32k3aM1Seq - mrg32k3aM1)
mrg32k3aM1:
        /* <DEDUP_REMOVED lines=144> */
	.type		mrg32k3aM1Seq,@object
	.size		mrg32k3aM1Seq,(mrg32k3aM2 - mrg32k3aM1Seq)
mrg32k3aM1Seq:
        /* <DEDUP_REMOVED lines=144> */
	.type		mrg32k3aM2,@object
	.size		mrg32k3aM2,(mrg32k3aM2Seq - mrg32k3aM2)
mrg32k3aM2:
        /* <DEDUP_REMOVED lines=144> */
	.type		mrg32k3aM2Seq,@object
	.size		mrg32k3aM2Seq,(precalc_xorwow_matrix - mrg32k3aM2Seq)
mrg32k3aM2Seq:
        /* <DEDUP_REMOVED lines=144> */
	.type		precalc_xorwow_matrix,@object
	.size		precalc_xorwow_matrix,(precalc_xorwow_offset_matrix - precalc_xorwow_matrix)
precalc_xorwow_matrix:
        /* <DEDUP_REMOVED lines=6400> */
	.type		precalc_xorwow_offset_matrix,@object
	.size		precalc_xorwow_offset_matrix,(.L_1 - precalc_xorwow_offset_matrix)
precalc_xorwow_offset_matrix:
        /* <DEDUP_REMOVED lines=6400> */
.L_1:


//--------------------- .nv.shared.reserved.0     --------------------------
	.section	.nv.shared.reserved.0,"aw",@nobits
	.weak		__nv_reservedSMEM_offset_0_alias
	.size		__nv_reservedSMEM_offset_0_alias, 0, 64
	.other		__nv_reservedSMEM_offset_0_alias,@"STO_CUDA_RESERVED_SHARED STV_DEFAULT"
__nv_reservedSMEM_offset_0_alias:
	.zero		0
	.zero		64


//--------------------- .nv.global                --------------------------
	.section	.nv.global,"aw",@nobits
	.align	4
.nv.global:
	.type		prob_numerator,@object
	.size		prob_numerator,(dist_dev - prob_numerator)
prob_numerator:
	.zero		4251844
	.type		dist_dev,@object
	.size		dist_dev,(coef_dist_dev - dist_dev)
dist_dev:
	.zero		4251844
	.type		coef_dist_dev,@object
	.size		coef_dist_dev,(.L_10 - coef_dist_dev)
coef_dist_dev:
	.zero		4251844
.L_10:


//--------------------- .nv.constant0._Z24calculate_prob_numeratorPfif --------------------------
	.section	.nv.constant0._Z24calculate_prob_numeratorPfif,"a",@progbits
	.sectionflags	@""
	.align	4
.nv.constant0._Z24calculate_prob_numeratorPfif:
	.zero		912


//--------------------- .nv.constant0._Z8init_rngP17curandStateXORWOWmi --------------------------
	.section	.nv.constant0._Z8init_rngP17curandStateXORWOWmi,"a",@progbits
	.sectionflags	@""
	.align	4
.nv.constant0._Z8init_rngP17curandStateXORWOWmi:
	.zero		916


//--------------------- SYMBOLS --------------------------

	.type		.nv.reservedSmem.offset0,@object
	.size		.nv.reservedSmem.offset0,0x4
